//
// Generated by NVIDIA NVVM Compiler
//
// Compiler Build ID: CL-36424714
// Cuda compilation tools, release 13.0, V13.0.88
// Based on NVVM 20.0.0
//

.version 9.0
.target sm_100
.address_size 64

	// .globl	MC
.func  (.param .b64 func_retval0) __internal_accurate_pow
(
	.param .b64 __internal_accurate_pow_param_0,
	.param .b64 __internal_accurate_pow_param_1
)
;

.visible .entry MC(
	.param .u64 .ptr .align 1 MC_param_0,
	.param .u64 .ptr .align 1 MC_param_1,
	.param .u32 MC_param_2,
	.param .f32 MC_param_3,
	.param .f32 MC_param_4,
	.param .u32 MC_param_5,
	.param .u32 MC_param_6
)
{
	.reg .pred 	%p<190>;
	.reg .b32 	%r<238>;
	.reg .b32 	%f<158>;
	.reg .b64 	%rd<22>;
	.reg .b64 	%fd<261>;

	ld.param.u64 	%rd8, [MC_param_0];
	ld.param.u32 	%r38, [MC_param_2];
	ld.param.f32 	%f64, [MC_param_3];
	ld.param.f32 	%f65, [MC_param_4];
	ld.param.u32 	%r40, [MC_param_6];
	cvta.to.global.u64 	%rd20, %rd8;
	mov.u32 	%r41, %ntid.x;
	mov.u32 	%r42, %ctaid.x;
	mov.u32 	%r43, %tid.x;
	mad.lo.s32 	%r1, %r41, %r42, %r43;
	setp.gt.s32 	%p9, %r1, %r40;
	@%p9 bra 	$L__BB0_79;
	ld.param.u32 	%r230, [MC_param_5];
	div.s32 	%r45, %r1, %r38;
	mul.lo.s32 	%r46, %r45, %r38;
	sub.s32 	%r47, %r1, %r46;
	div.s32 	%r48, %r45, %r38;
	mul.lo.s32 	%r49, %r48, %r38;
	sub.s32 	%r50, %r45, %r49;
	cvt.rn.f32.s32 	%f67, %r47;
	mul.f32 	%f1, %f64, %f67;
	cvt.rn.f32.s32 	%f68, %r50;
	mul.f32 	%f2, %f64, %f68;
	cvt.rn.f32.s32 	%f69, %r48;
	mul.f32 	%f3, %f64, %f69;
	min.s32 	%r2, %r1, %r230;
	setp.lt.s32 	%p10, %r2, 1;
	mov.f32 	%f130, 0f00000000;
	mov.b32 	%r236, 0;
	mov.f32 	%f131, %f130;
	mov.f32 	%f132, %f130;
	mov.f32 	%f133, %f130;
	@%p10 bra 	$L__BB0_16;
	cvt.f64.f32 	%fd79, %f65;
	{
	.reg .b32 %temp; 
	mov.b64 	{%temp, %r51}, %fd79;
	}
	mov.f64 	%fd80, 0d4022000000000000;
	{
	.reg .b32 %temp; 
	mov.b64 	{%temp, %r52}, %fd80;
	}
	and.b32  	%r53, %r52, 2146435072;
	setp.eq.s32 	%p11, %r53, 1075838976;
	abs.f64 	%fd1, %fd79;
	setp.lt.s32 	%p13, %r51, 0;
	and.pred  	%p1, %p13, %p11;
	selp.b32 	%r54, %r51, 0, %p11;
	setp.lt.s32 	%p14, %r52, 0;
	or.b32  	%r55, %r54, 2146435072;
	selp.b32 	%r56, %r55, %r54, %p14;
	mov.b32 	%r57, 0;
	mov.b64 	%fd2, {%r57, %r56};
	add.f64 	%fd81, %fd79, 0d4022000000000000;
	{
	.reg .b32 %temp; 
	mov.b64 	{%temp, %r58}, %fd81;
	}
	and.b32  	%r3, %r58, 2146435072;
	selp.b32 	%r59, 0, 2146435072, %p14;
	and.b32  	%r60, %r52, 2147483647;
	setp.ne.s32 	%p15, %r60, 1071644672;
	and.pred  	%p16, %p11, %p15;
	or.b32  	%r61, %r59, -2147483648;
	selp.b32 	%r62, %r61, %r59, %p16;
	selp.b32 	%r63, %r62, %r59, %p13;
	mov.b64 	%fd3, {%r57, %r63};
	mov.f64 	%fd82, 0d4000000000000000;
	{
	.reg .b32 %temp; 
	mov.b64 	{%temp, %r4}, %fd82;
	}
	and.b32  	%r64, %r4, 2146435072;
	setp.eq.s32 	%p18, %r64, 1062207488;
	and.pred  	%p2, %p13, %p18;
	selp.b32 	%r65, %r51, 0, %p18;
	setp.lt.s32 	%p20, %r4, 0;
	or.b32  	%r66, %r65, 2146435072;
	selp.b32 	%r67, %r66, %r65, %p20;
	mov.b64 	%fd4, {%r57, %r67};
	add.f64 	%fd83, %fd79, 0d4000000000000000;
	{
	.reg .b32 %temp; 
	mov.b64 	{%temp, %r68}, %fd83;
	}
	and.b32  	%r5, %r68, 2146435072;
	selp.b32 	%r6, 0, 2146435072, %p20;
	and.b32  	%r69, %r4, 2147483647;
	setp.ne.s32 	%p21, %r69, 1071644672;
	and.pred  	%p22, %p18, %p21;
	or.b32  	%r70, %r6, -2147483648;
	selp.b32 	%r71, %r70, %r6, %p22;
	selp.b32 	%r72, %r71, %r6, %p13;
	mov.b64 	%fd5, {%r57, %r72};
	mov.f64 	%fd84, 0d4008000000000000;
	{
	.reg .b32 %temp; 
	mov.b64 	{%temp, %r7}, %fd84;
	}
	setp.lt.s32 	%p24, %r7, 0;
	selp.b32 	%r8, 0, 2146435072, %p24;
	neg.s32 	%r234, %r2;
	mov.f32 	%f133, 0f00000000;
	mov.f32 	%f132, %f133;
	mov.f32 	%f131, %f133;
	mov.f32 	%f130, %f133;
$L__BB0_3:
	ld.global.f32 	%f8, [%rd20];
	ld.global.f32 	%f71, [%rd20+4];
	ld.global.f32 	%f72, [%rd20+8];
	ld.global.f32 	%f9, [%rd20+24];
	sub.f32 	%f73, %f1, %f8;
	sub.f32 	%f10, %f2, %f71;
	sub.f32 	%f11, %f3, %f72;
	ld.global.f32 	%f74, [%rd20+32];
	mul.f32 	%f76, %f10, %f10;
	fma.rn.f32 	%f77, %f73, %f73, %f76;
	fma.rn.f32 	%f12, %f11, %f11, %f77;
	mul.f32 	%f78, %f65, %f65;
	setp.gt.f32 	%p25, %f12, %f78;
	setp.le.f32 	%p26, %f74, 0f3F000000;
	or.pred  	%p27, %p25, %p26;
	@%p27 bra 	$L__BB0_15;
	setp.lt.s32 	%p28, %r7, 0;
	and.b32  	%r73, %r7, 2146435072;
	setp.eq.s32 	%p29, %r73, 1073741824;
	setp.eq.s32 	%p30, %r5, 2146435072;
	setp.eq.f32 	%p31, %f65, 0f3F800000;
	setp.neu.f64 	%p32, %fd1, 0d7FF0000000000000;
	setp.nan.f32 	%p33, %f65, %f65;
	setp.eq.s32 	%p34, %r3, 2146435072;
	setp.eq.f32 	%p35, %f65, 0f00000000;
	{ // callseq 0, 0
	.param .b64 param0;
	st.param.f64 	[param0], %fd1;
	.param .b64 param1;
	st.param.f64 	[param1], 0d4022000000000000;
	.param .b64 retval0;
	call.uni (retval0), 
	__internal_accurate_pow, 
	(
	param0, 
	param1
	);
	ld.param.f64 	%fd85, [retval0];
	} // callseq 0
	neg.f64 	%fd87, %fd85;
	selp.f64 	%fd88, %fd87, %fd85, %p1;
	selp.f64 	%fd89, %fd2, %fd88, %p35;
	selp.f64 	%fd90, %fd89, %fd3, %p32;
	cvt.f64.f32 	%fd91, %f65;
	mov.f64 	%fd92, 0d4022000000000000;
	add.rn.f64 	%fd93, %fd91, %fd92;
	selp.f64 	%fd94, %fd93, %fd90, %p33;
	selp.f64 	%fd6, %fd94, %fd89, %p34;
	mul.f64 	%fd95, %fd6, 0d406921FA00000000;
	mov.f64 	%fd96, 0d4073B00000000000;
	div.rn.f64 	%fd97, %fd96, %fd95;
	selp.f64 	%fd7, 0d3FF91121EA775886, %fd97, %p31;
	{ // callseq 1, 0
	.param .b64 param0;
	st.param.f64 	[param0], %fd1;
	.param .b64 param1;
	st.param.f64 	[param1], 0d4000000000000000;
	.param .b64 retval0;
	call.uni (retval0), 
	__internal_accurate_pow, 
	(
	param0, 
	param1
	);
	ld.param.f64 	%fd98, [retval0];
	} // callseq 1
	neg.f64 	%fd100, %fd98;
	selp.f64 	%fd101, %fd100, %fd98, %p2;
	selp.f64 	%fd102, %fd4, %fd101, %p35;
	selp.f64 	%fd103, %fd102, %fd5, %p32;
	mov.f64 	%fd104, 0d4000000000000000;
	add.rn.f64 	%fd105, %fd91, %fd104;
	selp.f64 	%fd106, %fd105, %fd103, %p33;
	selp.f64 	%fd107, %fd106, %fd102, %p30;
	selp.f64 	%fd108, 0d3FF0000000000000, %fd107, %p31;
	cvt.f64.f32 	%fd109, %f12;
	sub.f64 	%fd8, %fd108, %fd109;
	{
	.reg .b32 %temp; 
	mov.b64 	{%temp, %r11}, %fd8;
	}
	abs.f64 	%fd9, %fd8;
	{ // callseq 2, 0
	.param .b64 param0;
	st.param.f64 	[param0], %fd9;
	.param .b64 param1;
	st.param.f64 	[param1], 0d4008000000000000;
	.param .b64 retval0;
	call.uni (retval0), 
	__internal_accurate_pow, 
	(
	param0, 
	param1
	);
	ld.param.f64 	%fd110, [retval0];
	} // callseq 2
	setp.lt.s32 	%p36, %r11, 0;
	neg.f64 	%fd112, %fd110;
	selp.f64 	%fd113, %fd112, %fd110, %p29;
	selp.f64 	%fd114, %fd113, %fd110, %p36;
	setp.eq.f64 	%p37, %fd8, 0d0000000000000000;
	selp.b32 	%r74, %r11, 0, %p29;
	or.b32  	%r75, %r74, 2146435072;
	selp.b32 	%r76, %r75, %r74, %p28;
	mov.b32 	%r77, 0;
	mov.b64 	%fd115, {%r77, %r76};
	selp.f64 	%fd245, %fd115, %fd114, %p37;
	add.f64 	%fd116, %fd8, 0d4008000000000000;
	{
	.reg .b32 %temp; 
	mov.b64 	{%temp, %r78}, %fd116;
	}
	and.b32  	%r79, %r78, 2146435072;
	setp.ne.s32 	%p38, %r79, 2146435072;
	@%p38 bra 	$L__BB0_9;
	setp.num.f64 	%p39, %fd8, %fd8;
	@%p39 bra 	$L__BB0_7;
	mov.f64 	%fd117, 0d4008000000000000;
	add.rn.f64 	%fd245, %fd8, %fd117;
	bra.uni 	$L__BB0_9;
$L__BB0_7:
	setp.neu.f64 	%p40, %fd9, 0d7FF0000000000000;
	@%p40 bra 	$L__BB0_9;
	and.b32  	%r80, %r7, 2146435072;
	setp.eq.s32 	%p42, %r80, 1073741824;
	and.b32  	%r81, %r7, 2147483647;
	setp.ne.s32 	%p43, %r81, 1071644672;
	or.b32  	%r82, %r8, -2147483648;
	selp.b32 	%r83, %r82, %r8, %p43;
	selp.b32 	%r84, %r83, %r8, %p42;
	selp.b32 	%r85, %r84, %r8, %p36;
	mov.b32 	%r86, 0;
	mov.b64 	%fd245, {%r86, %r85};
$L__BB0_9:
	setp.eq.f64 	%p44, %fd8, 0d0000000000000000;
	setp.lt.s32 	%p45, %r11, 0;
	setp.lt.s32 	%p46, %r4, 0;
	and.b32  	%r87, %r4, 2146435072;
	setp.eq.s32 	%p47, %r87, 1062207488;
	setp.eq.f32 	%p48, %f65, 0f3F800000;
	setp.eq.f64 	%p49, %fd8, 0d3FF0000000000000;
	selp.f64 	%fd118, 0d3FF0000000000000, %fd245, %p49;
	mul.f64 	%fd119, %fd7, %fd118;
	cvt.rn.f32.f64 	%f79, %fd119;
	fma.rn.f32 	%f133, %f9, %f79, %f133;
	mul.f64 	%fd120, %fd6, 0d405921FA00000000;
	selp.f64 	%fd14, 0d405921FA00000000, %fd120, %p48;
	{ // callseq 3, 0
	.param .b64 param0;
	st.param.f64 	[param0], %fd9;
	.param .b64 param1;
	st.param.f64 	[param1], 0d4000000000000000;
	.param .b64 retval0;
	call.uni (retval0), 
	__internal_accurate_pow, 
	(
	param0, 
	param1
	);
	ld.param.f64 	%fd121, [retval0];
	} // callseq 3
	neg.f64 	%fd123, %fd121;
	selp.f64 	%fd124, %fd123, %fd121, %p47;
	selp.f64 	%fd125, %fd124, %fd121, %p45;
	selp.b32 	%r88, %r11, 0, %p47;
	or.b32  	%r89, %r88, 2146435072;
	selp.b32 	%r90, %r89, %r88, %p46;
	mov.b32 	%r91, 0;
	mov.b64 	%fd126, {%r91, %r90};
	selp.f64 	%fd246, %fd126, %fd125, %p44;
	add.f64 	%fd127, %fd8, 0d4000000000000000;
	{
	.reg .b32 %temp; 
	mov.b64 	{%temp, %r92}, %fd127;
	}
	and.b32  	%r93, %r92, 2146435072;
	setp.ne.s32 	%p50, %r93, 2146435072;
	@%p50 bra 	$L__BB0_14;
	setp.num.f64 	%p51, %fd8, %fd8;
	@%p51 bra 	$L__BB0_12;
	mov.f64 	%fd128, 0d4000000000000000;
	add.rn.f64 	%fd246, %fd8, %fd128;
	bra.uni 	$L__BB0_14;
$L__BB0_12:
	setp.neu.f64 	%p52, %fd9, 0d7FF0000000000000;
	@%p52 bra 	$L__BB0_14;
	and.b32  	%r94, %r4, 2146435072;
	setp.eq.s32 	%p54, %r94, 1062207488;
	and.b32  	%r95, %r4, 2147483647;
	setp.ne.s32 	%p55, %r95, 1071644672;
	or.b32  	%r96, %r6, -2147483648;
	selp.b32 	%r97, %r96, %r6, %p55;
	selp.b32 	%r98, %r97, %r6, %p54;
	selp.b32 	%r99, %r98, %r6, %p45;
	mov.b32 	%r100, 0;
	mov.b64 	%fd246, {%r100, %r99};
$L__BB0_14:
	selp.f64 	%fd129, 0d3FF0000000000000, %fd246, %p49;
	mul.f32 	%f81, %f73, 0fC46C4000;
	cvt.f64.f32 	%fd130, %f81;
	div.rn.f64 	%fd131, %fd130, %fd14;
	mul.f64 	%fd132, %fd131, %fd129;
	cvt.rn.f32.f64 	%f82, %fd132;
	mul.f32 	%f83, %f10, 0fC46C4000;
	cvt.f64.f32 	%fd133, %f83;
	div.rn.f64 	%fd134, %fd133, %fd14;
	mul.f64 	%fd135, %fd134, %fd129;
	cvt.rn.f32.f64 	%f84, %fd135;
	mul.f32 	%f85, %f11, 0fC46C4000;
	cvt.f64.f32 	%fd136, %f85;
	div.rn.f64 	%fd137, %fd136, %fd14;
	mul.f64 	%fd138, %fd137, %fd129;
	cvt.rn.f32.f64 	%f86, %fd138;
	mul.f32 	%f87, %f9, %f82;
	sub.f32 	%f130, %f130, %f87;
	mul.f32 	%f88, %f9, %f84;
	sub.f32 	%f131, %f131, %f88;
	mul.f32 	%f89, %f9, %f86;
	sub.f32 	%f132, %f132, %f89;
$L__BB0_15:
	add.s32 	%r234, %r234, 1;
	setp.ne.s32 	%p57, %r234, 0;
	add.s64 	%rd20, %rd20, 40;
	mov.u32 	%r236, %r2;
	@%p57 bra 	$L__BB0_3;
$L__BB0_16:
	ld.param.u32 	%r231, [MC_param_5];
	setp.ge.s32 	%p58, %r236, %r231;
	@%p58 bra 	$L__BB0_63;
	ld.param.u64 	%rd17, [MC_param_0];
	cvta.to.global.u64 	%rd10, %rd17;
	mul.wide.u32 	%rd11, %r236, 40;
	add.s64 	%rd4, %rd10, %rd11;
	ld.global.f32 	%f90, [%rd4];
	ld.global.f32 	%f91, [%rd4+4];
	ld.global.f32 	%f92, [%rd4+8];
	ld.global.f32 	%f25, [%rd4+24];
	sub.f32 	%f26, %f1, %f90;
	sub.f32 	%f27, %f2, %f91;
	sub.f32 	%f28, %f3, %f92;
	setp.eq.s32 	%p59, %r236, %r1;
	@%p59 bra 	$L__BB0_62;
	ld.global.f32 	%f93, [%rd4+32];
	mul.f32 	%f95, %f27, %f27;
	fma.rn.f32 	%f96, %f26, %f26, %f95;
	fma.rn.f32 	%f29, %f28, %f28, %f96;
	mul.f32 	%f97, %f65, %f65;
	setp.gt.f32 	%p60, %f29, %f97;
	setp.le.f32 	%p61, %f93, 0f3F000000;
	or.pred  	%p62, %p60, %p61;
	@%p62 bra 	$L__BB0_62;
	cvt.f64.f32 	%fd19, %f65;
	{
	.reg .b32 %temp; 
	mov.b64 	{%temp, %r14}, %fd19;
	}
	mov.f64 	%fd139, 0d4022000000000000;
	{
	.reg .b32 %temp; 
	mov.b64 	{%temp, %r101}, %fd139;
	}
	and.b32  	%r16, %r101, 2146435072;
	setp.eq.s32 	%p63, %r16, 1075838976;
	abs.f64 	%fd20, %fd19;
	{ // callseq 4, 0
	.param .b64 param0;
	st.param.f64 	[param0], %fd20;
	.param .b64 param1;
	st.param.f64 	[param1], 0d4022000000000000;
	.param .b64 retval0;
	call.uni (retval0), 
	__internal_accurate_pow, 
	(
	param0, 
	param1
	);
	ld.param.f64 	%fd140, [retval0];
	} // callseq 4
	setp.lt.s32 	%p64, %r14, 0;
	neg.f64 	%fd142, %fd140;
	selp.f64 	%fd143, %fd142, %fd140, %p63;
	selp.f64 	%fd254, %fd143, %fd140, %p64;
	setp.neu.f32 	%p65, %f65, 0f00000000;
	mov.f64 	%fd248, %fd254;
	@%p65 bra 	$L__BB0_21;
	setp.eq.s32 	%p66, %r16, 1075838976;
	selp.b32 	%r102, %r14, 0, %p66;
	setp.lt.s32 	%p67, %r101, 0;
	or.b32  	%r103, %r102, 2146435072;
	selp.b32 	%r104, %r103, %r102, %p67;
	mov.b32 	%r105, 0;
	mov.b64 	%fd248, {%r105, %r104};
$L__BB0_21:
	add.f64 	%fd144, %fd19, 0d4022000000000000;
	{
	.reg .b32 %temp; 
	mov.b64 	{%temp, %r106}, %fd144;
	}
	and.b32  	%r17, %r106, 2146435072;
	setp.ne.s32 	%p68, %r17, 2146435072;
	@%p68 bra 	$L__BB0_26;
	setp.nan.f32 	%p69, %f65, %f65;
	@%p69 bra 	$L__BB0_25;
	setp.neu.f64 	%p70, %fd20, 0d7FF0000000000000;
	@%p70 bra 	$L__BB0_26;
	setp.lt.s32 	%p71, %r14, 0;
	setp.eq.s32 	%p72, %r16, 1075838976;
	setp.lt.s32 	%p73, %r101, 0;
	selp.b32 	%r108, 0, 2146435072, %p73;
	and.b32  	%r109, %r101, 2147483647;
	setp.ne.s32 	%p74, %r109, 1071644672;
	or.b32  	%r110, %r108, -2147483648;
	selp.b32 	%r111, %r110, %r108, %p74;
	selp.b32 	%r112, %r111, %r108, %p72;
	selp.b32 	%r113, %r112, %r108, %p71;
	mov.b32 	%r114, 0;
	mov.b64 	%fd248, {%r114, %r113};
	bra.uni 	$L__BB0_26;
$L__BB0_25:
	mov.f64 	%fd145, 0d4022000000000000;
	add.rn.f64 	%fd248, %fd19, %fd145;
$L__BB0_26:
	setp.neu.f32 	%p75, %f65, 0f00000000;
	setp.lt.s32 	%p76, %r14, 0;
	mov.f64 	%fd146, 0d4000000000000000;
	{
	.reg .b32 %temp; 
	mov.b64 	{%temp, %r115}, %fd146;
	}
	and.b32  	%r19, %r115, 2146435072;
	setp.eq.s32 	%p77, %r19, 1062207488;
	{ // callseq 5, 0
	.param .b64 param0;
	st.param.f64 	[param0], %fd20;
	.param .b64 param1;
	st.param.f64 	[param1], 0d4000000000000000;
	.param .b64 retval0;
	call.uni (retval0), 
	__internal_accurate_pow, 
	(
	param0, 
	param1
	);
	ld.param.f64 	%fd147, [retval0];
	} // callseq 5
	neg.f64 	%fd149, %fd147;
	selp.f64 	%fd150, %fd149, %fd147, %p77;
	selp.f64 	%fd256, %fd150, %fd147, %p76;
	mov.f64 	%fd250, %fd256;
	@%p75 bra 	$L__BB0_28;
	selp.b32 	%r116, %r14, 0, %p77;
	setp.lt.s32 	%p79, %r115, 0;
	or.b32  	%r117, %r116, 2146435072;
	selp.b32 	%r118, %r117, %r116, %p79;
	mov.b32 	%r119, 0;
	mov.b64 	%fd250, {%r119, %r118};
$L__BB0_28:
	add.f64 	%fd151, %fd19, 0d4000000000000000;
	{
	.reg .b32 %temp; 
	mov.b64 	{%temp, %r120}, %fd151;
	}
	and.b32  	%r20, %r120, 2146435072;
	setp.ne.s32 	%p80, %r20, 2146435072;
	@%p80 bra 	$L__BB0_33;
	setp.nan.f32 	%p81, %f65, %f65;
	@%p81 bra 	$L__BB0_32;
	setp.neu.f64 	%p82, %fd20, 0d7FF0000000000000;
	@%p82 bra 	$L__BB0_33;
	setp.lt.s32 	%p85, %r115, 0;
	selp.b32 	%r122, 0, 2146435072, %p85;
	and.b32  	%r123, %r115, 2147483647;
	setp.ne.s32 	%p86, %r123, 1071644672;
	or.b32  	%r124, %r122, -2147483648;
	selp.b32 	%r125, %r124, %r122, %p86;
	selp.b32 	%r126, %r125, %r122, %p77;
	selp.b32 	%r127, %r126, %r122, %p76;
	mov.b32 	%r128, 0;
	mov.b64 	%fd250, {%r128, %r127};
	bra.uni 	$L__BB0_33;
$L__BB0_32:
	mov.f64 	%fd152, 0d4000000000000000;
	add.rn.f64 	%fd250, %fd19, %fd152;
$L__BB0_33:
	setp.eq.f32 	%p87, %f65, 0f3F800000;
	selp.f64 	%fd153, 0d3FF0000000000000, %fd250, %p87;
	cvt.f64.f32 	%fd33, %f29;
	sub.f64 	%fd34, %fd153, %fd33;
	{
	.reg .b32 %temp; 
	mov.b64 	{%temp, %r21}, %fd34;
	}
	mov.f64 	%fd154, 0d4008000000000000;
	{
	.reg .b32 %temp; 
	mov.b64 	{%temp, %r129}, %fd154;
	}
	and.b32  	%r23, %r129, 2146435072;
	setp.eq.s32 	%p88, %r23, 1073741824;
	abs.f64 	%fd35, %fd34;
	{ // callseq 6, 0
	.param .b64 param0;
	st.param.f64 	[param0], %fd35;
	.param .b64 param1;
	st.param.f64 	[param1], 0d4008000000000000;
	.param .b64 retval0;
	call.uni (retval0), 
	__internal_accurate_pow, 
	(
	param0, 
	param1
	);
	ld.param.f64 	%fd155, [retval0];
	} // callseq 6
	setp.lt.s32 	%p89, %r21, 0;
	neg.f64 	%fd157, %fd155;
	selp.f64 	%fd158, %fd157, %fd155, %p88;
	selp.f64 	%fd252, %fd158, %fd155, %p89;
	setp.neu.f64 	%p90, %fd34, 0d0000000000000000;
	@%p90 bra 	$L__BB0_35;
	selp.b32 	%r130, %r21, 0, %p88;
	setp.lt.s32 	%p92, %r129, 0;
	or.b32  	%r131, %r130, 2146435072;
	selp.b32 	%r132, %r131, %r130, %p92;
	mov.b32 	%r133, 0;
	mov.b64 	%fd252, {%r133, %r132};
$L__BB0_35:
	add.f64 	%fd159, %fd34, 0d4008000000000000;
	{
	.reg .b32 %temp; 
	mov.b64 	{%temp, %r134}, %fd159;
	}
	and.b32  	%r135, %r134, 2146435072;
	setp.ne.s32 	%p93, %r135, 2146435072;
	@%p93 bra 	$L__BB0_40;
	setp.nan.f64 	%p94, %fd34, %fd34;
	@%p94 bra 	$L__BB0_39;
	setp.neu.f64 	%p95, %fd35, 0d7FF0000000000000;
	@%p95 bra 	$L__BB0_40;
	setp.lt.s32 	%p98, %r129, 0;
	selp.b32 	%r137, 0, 2146435072, %p98;
	and.b32  	%r138, %r129, 2147483647;
	setp.ne.s32 	%p99, %r138, 1071644672;
	or.b32  	%r139, %r137, -2147483648;
	selp.b32 	%r140, %r139, %r137, %p99;
	selp.b32 	%r141, %r140, %r137, %p88;
	selp.b32 	%r142, %r141, %r137, %p89;
	mov.b32 	%r143, 0;
	mov.b64 	%fd252, {%r143, %r142};
	bra.uni 	$L__BB0_40;
$L__BB0_39:
	mov.f64 	%fd160, 0d4008000000000000;
	add.rn.f64 	%fd252, %fd34, %fd160;
$L__BB0_40:
	setp.eq.f64 	%p101, %fd34, 0d3FF0000000000000;
	selp.f64 	%fd161, 0d3FF0000000000000, %fd252, %p101;
	mul.f64 	%fd162, %fd248, 0d406921FA00000000;
	mov.f64 	%fd163, 0d4073B00000000000;
	div.rn.f64 	%fd164, %fd163, %fd162;
	selp.f64 	%fd165, 0d3FF91121EA775886, %fd164, %p87;
	mul.f64 	%fd166, %fd165, %fd161;
	cvt.rn.f32.f64 	%f98, %fd166;
	fma.rn.f32 	%f133, %f25, %f98, %f133;
	mul.f32 	%f31, %f26, 0fC46C4000;
	@%p75 bra 	$L__BB0_42;
	setp.eq.s32 	%p103, %r16, 1075838976;
	selp.b32 	%r144, %r14, 0, %p103;
	setp.lt.s32 	%p104, %r101, 0;
	or.b32  	%r145, %r144, 2146435072;
	selp.b32 	%r146, %r145, %r144, %p104;
	mov.b32 	%r147, 0;
	mov.b64 	%fd254, {%r147, %r146};
$L__BB0_42:
	setp.ne.s32 	%p105, %r17, 2146435072;
	@%p105 bra 	$L__BB0_47;
	setp.nan.f32 	%p106, %f65, %f65;
	@%p106 bra 	$L__BB0_46;
	setp.neu.f64 	%p107, %fd20, 0d7FF0000000000000;
	@%p107 bra 	$L__BB0_47;
	setp.lt.s32 	%p108, %r14, 0;
	setp.eq.s32 	%p109, %r16, 1075838976;
	setp.lt.s32 	%p110, %r101, 0;
	selp.b32 	%r149, 0, 2146435072, %p110;
	and.b32  	%r150, %r101, 2147483647;
	setp.ne.s32 	%p111, %r150, 1071644672;
	or.b32  	%r151, %r149, -2147483648;
	selp.b32 	%r152, %r151, %r149, %p111;
	selp.b32 	%r153, %r152, %r149, %p109;
	selp.b32 	%r154, %r153, %r149, %p108;
	mov.b32 	%r155, 0;
	mov.b64 	%fd254, {%r155, %r154};
	bra.uni 	$L__BB0_47;
$L__BB0_46:
	mov.f64 	%fd167, 0d4022000000000000;
	add.rn.f64 	%fd254, %fd19, %fd167;
$L__BB0_47:
	setp.neu.f32 	%p112, %f65, 0f00000000;
	cvt.f64.f32 	%fd47, %f31;
	@%p112 bra 	$L__BB0_49;
	setp.eq.s32 	%p113, %r19, 1062207488;
	selp.b32 	%r156, %r14, 0, %p113;
	setp.lt.s32 	%p114, %r115, 0;
	or.b32  	%r157, %r156, 2146435072;
	selp.b32 	%r158, %r157, %r156, %p114;
	mov.b32 	%r159, 0;
	mov.b64 	%fd256, {%r159, %r158};
$L__BB0_49:
	setp.ne.s32 	%p115, %r20, 2146435072;
	@%p115 bra 	$L__BB0_54;
	setp.nan.f32 	%p116, %f65, %f65;
	@%p116 bra 	$L__BB0_53;
	setp.neu.f64 	%p117, %fd20, 0d7FF0000000000000;
	@%p117 bra 	$L__BB0_54;
	setp.eq.s32 	%p118, %r19, 1062207488;
	setp.lt.s32 	%p119, %r14, 0;
	setp.lt.s32 	%p120, %r115, 0;
	selp.b32 	%r161, 0, 2146435072, %p120;
	and.b32  	%r162, %r115, 2147483647;
	setp.ne.s32 	%p121, %r162, 1071644672;
	or.b32  	%r163, %r161, -2147483648;
	selp.b32 	%r164, %r163, %r161, %p121;
	selp.b32 	%r165, %r164, %r161, %p118;
	selp.b32 	%r166, %r165, %r161, %p119;
	mov.b32 	%r167, 0;
	mov.b64 	%fd256, {%r167, %r166};
	bra.uni 	$L__BB0_54;
$L__BB0_53:
	mov.f64 	%fd168, 0d4000000000000000;
	add.rn.f64 	%fd256, %fd19, %fd168;
$L__BB0_54:
	setp.eq.s32 	%p122, %r19, 1062207488;
	setp.eq.f32 	%p123, %f65, 0f3F800000;
	selp.f64 	%fd169, 0d3FF0000000000000, %fd256, %p123;
	sub.f64 	%fd53, %fd169, %fd33;
	{
	.reg .b32 %temp; 
	mov.b64 	{%temp, %r24}, %fd53;
	}
	abs.f64 	%fd54, %fd53;
	{ // callseq 7, 0
	.param .b64 param0;
	st.param.f64 	[param0], %fd54;
	.param .b64 param1;
	st.param.f64 	[param1], 0d4000000000000000;
	.param .b64 retval0;
	call.uni (retval0), 
	__internal_accurate_pow, 
	(
	param0, 
	param1
	);
	ld.param.f64 	%fd170, [retval0];
	} // callseq 7
	setp.lt.s32 	%p124, %r24, 0;
	neg.f64 	%fd172, %fd170;
	selp.f64 	%fd173, %fd172, %fd170, %p122;
	selp.f64 	%fd258, %fd173, %fd170, %p124;
	setp.neu.f64 	%p125, %fd53, 0d0000000000000000;
	@%p125 bra 	$L__BB0_56;
	setp.eq.s32 	%p126, %r19, 1062207488;
	selp.b32 	%r169, %r24, 0, %p126;
	setp.lt.s32 	%p127, %r115, 0;
	or.b32  	%r170, %r169, 2146435072;
	selp.b32 	%r171, %r170, %r169, %p127;
	mov.b32 	%r172, 0;
	mov.b64 	%fd258, {%r172, %r171};
$L__BB0_56:
	add.f64 	%fd174, %fd53, 0d4000000000000000;
	{
	.reg .b32 %temp; 
	mov.b64 	{%temp, %r173}, %fd174;
	}
	and.b32  	%r174, %r173, 2146435072;
	setp.ne.s32 	%p128, %r174, 2146435072;
	@%p128 bra 	$L__BB0_61;
	setp.nan.f64 	%p129, %fd53, %fd53;
	@%p129 bra 	$L__BB0_60;
	setp.neu.f64 	%p130, %fd54, 0d7FF0000000000000;
	@%p130 bra 	$L__BB0_61;
	setp.lt.s32 	%p131, %r24, 0;
	setp.eq.s32 	%p132, %r19, 1062207488;
	setp.lt.s32 	%p133, %r115, 0;
	selp.b32 	%r176, 0, 2146435072, %p133;
	and.b32  	%r177, %r115, 2147483647;
	setp.ne.s32 	%p134, %r177, 1071644672;
	or.b32  	%r178, %r176, -2147483648;
	selp.b32 	%r179, %r178, %r176, %p134;
	selp.b32 	%r180, %r179, %r176, %p132;
	selp.b32 	%r181, %r180, %r176, %p131;
	mov.b32 	%r182, 0;
	mov.b64 	%fd258, {%r182, %r181};
	bra.uni 	$L__BB0_61;
$L__BB0_60:
	mov.f64 	%fd175, 0d4000000000000000;
	add.rn.f64 	%fd258, %fd53, %fd175;
$L__BB0_61:
	mul.f64 	%fd176, %fd254, 0d405921FA00000000;
	setp.eq.f32 	%p135, %f65, 0f3F800000;
	selp.f64 	%fd177, 0d405921FA00000000, %fd176, %p135;
	setp.eq.f64 	%p136, %fd53, 0d3FF0000000000000;
	selp.f64 	%fd178, 0d3FF0000000000000, %fd258, %p136;
	div.rn.f64 	%fd179, %fd47, %fd177;
	mul.f64 	%fd180, %fd179, %fd178;
	cvt.rn.f32.f64 	%f99, %fd180;
	mul.f32 	%f100, %f27, 0fC46C4000;
	cvt.f64.f32 	%fd181, %f100;
	div.rn.f64 	%fd182, %fd181, %fd177;
	mul.f64 	%fd183, %fd182, %fd178;
	cvt.rn.f32.f64 	%f101, %fd183;
	mul.f32 	%f102, %f28, 0fC46C4000;
	cvt.f64.f32 	%fd184, %f102;
	div.rn.f64 	%fd185, %fd184, %fd177;
	mul.f64 	%fd186, %fd185, %fd178;
	cvt.rn.f32.f64 	%f103, %fd186;
	mul.f32 	%f104, %f25, %f99;
	sub.f32 	%f130, %f130, %f104;
	mul.f32 	%f105, %f25, %f101;
	sub.f32 	%f131, %f131, %f105;
	mul.f32 	%f106, %f25, %f103;
	sub.f32 	%f132, %f132, %f106;
$L__BB0_62:
	add.s32 	%r236, %r236, 1;
$L__BB0_63:
	ld.param.u32 	%r232, [MC_param_5];
	setp.ge.s32 	%p137, %r236, %r232;
	@%p137 bra 	$L__BB0_78;
	ld.param.u32 	%r233, [MC_param_5];
	ld.param.u64 	%rd18, [MC_param_0];
	cvt.f64.f32 	%fd187, %f65;
	{
	.reg .b32 %temp; 
	mov.b64 	{%temp, %r183}, %fd187;
	}
	mov.f64 	%fd188, 0d4022000000000000;
	{
	.reg .b32 %temp; 
	mov.b64 	{%temp, %r184}, %fd188;
	}
	and.b32  	%r185, %r184, 2146435072;
	setp.eq.s32 	%p138, %r185, 1075838976;
	abs.f64 	%fd61, %fd187;
	setp.lt.s32 	%p140, %r183, 0;
	and.pred  	%p3, %p140, %p138;
	selp.b32 	%r186, %r183, 0, %p138;
	setp.lt.s32 	%p141, %r184, 0;
	or.b32  	%r187, %r186, 2146435072;
	selp.b32 	%r188, %r187, %r186, %p141;
	mov.b32 	%r189, 0;
	mov.b64 	%fd62, {%r189, %r188};
	add.f64 	%fd189, %fd187, 0d4022000000000000;
	{
	.reg .b32 %temp; 
	mov.b64 	{%temp, %r190}, %fd189;
	}
	and.b32  	%r191, %r190, 2146435072;
	setp.eq.s32 	%p142, %r191, 2146435072;
	setp.ne.s32 	%p143, %r191, 2146435072;
	setp.nan.f32 	%p144, %f65, %f65;
	setp.neu.f64 	%p145, %fd61, 0d7FF0000000000000;
	selp.b32 	%r192, 0, 2146435072, %p141;
	and.b32  	%r193, %r184, 2147483647;
	setp.ne.s32 	%p146, %r193, 1071644672;
	and.pred  	%p147, %p138, %p146;
	or.b32  	%r194, %r192, -2147483648;
	selp.b32 	%r195, %r194, %r192, %p147;
	selp.b32 	%r196, %r195, %r192, %p140;
	mov.b64 	%fd63, {%r189, %r196};
	mov.f64 	%fd190, 0d4000000000000000;
	{
	.reg .b32 %temp; 
	mov.b64 	{%temp, %r27}, %fd190;
	}
	and.b32  	%r28, %r27, 2146435072;
	setp.eq.s32 	%p149, %r28, 1062207488;
	and.pred  	%p4, %p140, %p149;
	selp.b32 	%r197, %r183, 0, %p149;
	setp.lt.s32 	%p151, %r27, 0;
	or.b32  	%r198, %r197, 2146435072;
	selp.b32 	%r199, %r198, %r197, %p151;
	mov.b64 	%fd64, {%r189, %r199};
	add.f64 	%fd191, %fd187, 0d4000000000000000;
	{
	.reg .b32 %temp; 
	mov.b64 	{%temp, %r200}, %fd191;
	}
	and.b32  	%r201, %r200, 2146435072;
	setp.eq.s32 	%p152, %r201, 2146435072;
	setp.ne.s32 	%p153, %r201, 2146435072;
	selp.b32 	%r29, 0, 2146435072, %p151;
	and.b32  	%r202, %r27, 2147483647;
	setp.ne.s32 	%p154, %r202, 1071644672;
	and.pred  	%p155, %p149, %p154;
	or.b32  	%r30, %r29, -2147483648;
	selp.b32 	%r203, %r30, %r29, %p155;
	selp.b32 	%r204, %r203, %r29, %p140;
	mov.b64 	%fd65, {%r189, %r204};
	mov.f64 	%fd192, 0d4008000000000000;
	{
	.reg .b32 %temp; 
	mov.b64 	{%temp, %r31}, %fd192;
	}
	and.b32  	%r32, %r31, 2146435072;
	setp.lt.s32 	%p157, %r31, 0;
	selp.b32 	%r33, 0, 2146435072, %p157;
	or.pred  	%p158, %p144, %p145;
	or.pred  	%p5, %p158, %p143;
	and.pred  	%p6, %p144, %p142;
	or.pred  	%p7, %p158, %p153;
	and.pred  	%p8, %p144, %p152;
	sub.s32 	%r237, %r236, %r233;
	mul.wide.u32 	%rd12, %r236, 40;
	cvta.to.global.u64 	%rd13, %rd18;
	add.s64 	%rd21, %rd13, %rd12;
$L__BB0_65:
	ld.global.f32 	%f47, [%rd21];
	ld.global.f32 	%f107, [%rd21+4];
	ld.global.f32 	%f108, [%rd21+8];
	ld.global.f32 	%f48, [%rd21+24];
	sub.f32 	%f109, %f1, %f47;
	sub.f32 	%f49, %f2, %f107;
	sub.f32 	%f50, %f3, %f108;
	ld.global.f32 	%f110, [%rd21+32];
	mul.f32 	%f112, %f49, %f49;
	fma.rn.f32 	%f113, %f109, %f109, %f112;
	fma.rn.f32 	%f51, %f50, %f50, %f113;
	mul.f32 	%f114, %f65, %f65;
	setp.gt.f32 	%p159, %f51, %f114;
	setp.le.f32 	%p160, %f110, 0f3F000000;
	or.pred  	%p161, %p159, %p160;
	@%p161 bra 	$L__BB0_77;
	setp.lt.s32 	%p162, %r31, 0;
	setp.eq.s32 	%p163, %r32, 1073741824;
	setp.eq.f32 	%p165, %f65, 0f3F800000;
	setp.eq.f32 	%p166, %f65, 0f00000000;
	{ // callseq 8, 0
	.param .b64 param0;
	st.param.f64 	[param0], %fd61;
	.param .b64 param1;
	st.param.f64 	[param1], 0d4022000000000000;
	.param .b64 retval0;
	call.uni (retval0), 
	__internal_accurate_pow, 
	(
	param0, 
	param1
	);
	ld.param.f64 	%fd193, [retval0];
	} // callseq 8
	neg.f64 	%fd195, %fd193;
	selp.f64 	%fd196, %fd195, %fd193, %p3;
	selp.f64 	%fd197, %fd62, %fd196, %p166;
	cvt.f64.f32 	%fd198, %f65;
	mov.f64 	%fd199, 0d4022000000000000;
	add.rn.f64 	%fd200, %fd198, %fd199;
	selp.f64 	%fd201, %fd200, %fd197, %p6;
	selp.f64 	%fd66, %fd201, %fd63, %p5;
	mul.f64 	%fd202, %fd66, 0d406921FA00000000;
	mov.f64 	%fd203, 0d4073B00000000000;
	div.rn.f64 	%fd204, %fd203, %fd202;
	selp.f64 	%fd67, 0d3FF91121EA775886, %fd204, %p165;
	{ // callseq 9, 0
	.param .b64 param0;
	st.param.f64 	[param0], %fd61;
	.param .b64 param1;
	st.param.f64 	[param1], 0d4000000000000000;
	.param .b64 retval0;
	call.uni (retval0), 
	__internal_accurate_pow, 
	(
	param0, 
	param1
	);
	ld.param.f64 	%fd205, [retval0];
	} // callseq 9
	neg.f64 	%fd207, %fd205;
	selp.f64 	%fd208, %fd207, %fd205, %p4;
	selp.f64 	%fd209, %fd64, %fd208, %p166;
	mov.f64 	%fd210, 0d4000000000000000;
	add.rn.f64 	%fd211, %fd198, %fd210;
	selp.f64 	%fd212, %fd211, %fd209, %p8;
	selp.f64 	%fd213, %fd212, %fd65, %p7;
	selp.f64 	%fd214, 0d3FF0000000000000, %fd213, %p165;
	cvt.f64.f32 	%fd215, %f51;
	sub.f64 	%fd68, %fd214, %fd215;
	{
	.reg .b32 %temp; 
	mov.b64 	{%temp, %r36}, %fd68;
	}
	abs.f64 	%fd69, %fd68;
	{ // callseq 10, 0
	.param .b64 param0;
	st.param.f64 	[param0], %fd69;
	.param .b64 param1;
	st.param.f64 	[param1], 0d4008000000000000;
	.param .b64 retval0;
	call.uni (retval0), 
	__internal_accurate_pow, 
	(
	param0, 
	param1
	);
	ld.param.f64 	%fd216, [retval0];
	} // callseq 10
	setp.lt.s32 	%p167, %r36, 0;
	neg.f64 	%fd218, %fd216;
	selp.f64 	%fd219, %fd218, %fd216, %p163;
	selp.f64 	%fd220, %fd219, %fd216, %p167;
	setp.eq.f64 	%p168, %fd68, 0d0000000000000000;
	selp.b32 	%r205, %r36, 0, %p163;
	or.b32  	%r206, %r205, 2146435072;
	selp.b32 	%r207, %r206, %r205, %p162;
	mov.b32 	%r208, 0;
	mov.b64 	%fd221, {%r208, %r207};
	selp.f64 	%fd259, %fd221, %fd220, %p168;
	add.f64 	%fd222, %fd68, 0d4008000000000000;
	{
	.reg .b32 %temp; 
	mov.b64 	{%temp, %r209}, %fd222;
	}
	and.b32  	%r210, %r209, 2146435072;
	setp.ne.s32 	%p169, %r210, 2146435072;
	@%p169 bra 	$L__BB0_71;
	setp.nan.f64 	%p170, %fd68, %fd68;
	@%p170 bra 	$L__BB0_70;
	setp.neu.f64 	%p171, %fd69, 0d7FF0000000000000;
	@%p171 bra 	$L__BB0_71;
	setp.lt.s32 	%p172, %r36, 0;
	setp.eq.s32 	%p173, %r32, 1073741824;
	and.b32  	%r212, %r31, 2147483647;
	setp.ne.s32 	%p174, %r212, 1071644672;
	or.b32  	%r213, %r33, -2147483648;
	selp.b32 	%r214, %r213, %r33, %p174;
	selp.b32 	%r215, %r214, %r33, %p173;
	selp.b32 	%r216, %r215, %r33, %p172;
	mov.b32 	%r217, 0;
	mov.b64 	%fd259, {%r217, %r216};
	bra.uni 	$L__BB0_71;
$L__BB0_70:
	mov.f64 	%fd223, 0d4008000000000000;
	add.rn.f64 	%fd259, %fd68, %fd223;
$L__BB0_71:
	setp.eq.f64 	%p175, %fd68, 0d0000000000000000;
	setp.lt.s32 	%p176, %r36, 0;
	setp.lt.s32 	%p177, %r27, 0;
	setp.eq.s32 	%p178, %r28, 1062207488;
	setp.eq.f32 	%p180, %f65, 0f3F800000;
	setp.eq.f64 	%p181, %fd68, 0d3FF0000000000000;
	selp.f64 	%fd224, 0d3FF0000000000000, %fd259, %p181;
	mul.f64 	%fd225, %fd67, %fd224;
	cvt.rn.f32.f64 	%f115, %fd225;
	fma.rn.f32 	%f133, %f48, %f115, %f133;
	mul.f64 	%fd226, %fd66, 0d405921FA00000000;
	selp.f64 	%fd74, 0d405921FA00000000, %fd226, %p180;
	{ // callseq 11, 0
	.param .b64 param0;
	st.param.f64 	[param0], %fd69;
	.param .b64 param1;
	st.param.f64 	[param1], 0d4000000000000000;
	.param .b64 retval0;
	call.uni (retval0), 
	__internal_accurate_pow, 
	(
	param0, 
	param1
	);
	ld.param.f64 	%fd227, [retval0];
	} // callseq 11
	neg.f64 	%fd229, %fd227;
	selp.f64 	%fd230, %fd229, %fd227, %p178;
	selp.f64 	%fd231, %fd230, %fd227, %p176;
	selp.b32 	%r218, %r36, 0, %p178;
	or.b32  	%r219, %r218, 2146435072;
	selp.b32 	%r220, %r219, %r218, %p177;
	mov.b32 	%r221, 0;
	mov.b64 	%fd232, {%r221, %r220};
	selp.f64 	%fd260, %fd232, %fd231, %p175;
	add.f64 	%fd233, %fd68, 0d4000000000000000;
	{
	.reg .b32 %temp; 
	mov.b64 	{%temp, %r222}, %fd233;
	}
	and.b32  	%r223, %r222, 2146435072;
	setp.ne.s32 	%p182, %r223, 2146435072;
	@%p182 bra 	$L__BB0_76;
	setp.nan.f64 	%p183, %fd68, %fd68;
	@%p183 bra 	$L__BB0_75;
	setp.neu.f64 	%p184, %fd69, 0d7FF0000000000000;
	@%p184 bra 	$L__BB0_76;
	setp.lt.s32 	%p185, %r36, 0;
	setp.eq.s32 	%p186, %r28, 1062207488;
	and.b32  	%r225, %r27, 2147483647;
	setp.ne.s32 	%p187, %r225, 1071644672;
	selp.b32 	%r226, %r30, %r29, %p187;
	selp.b32 	%r227, %r226, %r29, %p186;
	selp.b32 	%r228, %r227, %r29, %p185;
	mov.b32 	%r229, 0;
	mov.b64 	%fd260, {%r229, %r228};
	bra.uni 	$L__BB0_76;
$L__BB0_75:
	mov.f64 	%fd234, 0d4000000000000000;
	add.rn.f64 	%fd260, %fd68, %fd234;
$L__BB0_76:
	setp.eq.f64 	%p188, %fd68, 0d3FF0000000000000;
	selp.f64 	%fd235, 0d3FF0000000000000, %fd260, %p188;
	mul.f32 	%f117, %f109, 0fC46C4000;
	cvt.f64.f32 	%fd236, %f117;
	div.rn.f64 	%fd237, %fd236, %fd74;
	mul.f64 	%fd238, %fd237, %fd235;
	cvt.rn.f32.f64 	%f118, %fd238;
	mul.f32 	%f119, %f49, 0fC46C4000;
	cvt.f64.f32 	%fd239, %f119;
	div.rn.f64 	%fd240, %fd239, %fd74;
	mul.f64 	%fd241, %fd240, %fd235;
	cvt.rn.f32.f64 	%f120, %fd241;
	mul.f32 	%f121, %f50, 0fC46C4000;
	cvt.f64.f32 	%fd242, %f121;
	div.rn.f64 	%fd243, %fd242, %fd74;
	mul.f64 	%fd244, %fd243, %fd235;
	cvt.rn.f32.f64 	%f122, %fd244;
	mul.f32 	%f123, %f48, %f118;
	sub.f32 	%f130, %f130, %f123;
	mul.f32 	%f124, %f48, %f120;
	sub.f32 	%f131, %f131, %f124;
	mul.f32 	%f125, %f48, %f122;
	sub.f32 	%f132, %f132, %f125;
$L__BB0_77:
	add.s32 	%r237, %r237, 1;
	setp.ne.s32 	%p189, %r237, 0;
	add.s64 	%rd21, %rd21, 40;
	@%p189 bra 	$L__BB0_65;
$L__BB0_78:
	ld.param.u64 	%rd19, [MC_param_1];
	cvta.to.global.u64 	%rd14, %rd19;
	mul.wide.s32 	%rd15, %r1, 16;
	add.s64 	%rd16, %rd14, %rd15;
	st.global.v4.f32 	[%rd16], {%f130, %f131, %f132, %f133};
$L__BB0_79:
	ret;

}
.func  (.param .b64 func_retval0) __internal_accurate_pow(
	.param .b64 __internal_accurate_pow_param_0,
	.param .b64 __internal_accurate_pow_param_1
)
{
	.reg .pred 	%p<8>;
	.reg .b32 	%r<49>;
	.reg .b32 	%f<3>;
	.reg .b64 	%fd<109>;

	ld.param.f64 	%fd10, [__internal_accurate_pow_param_0];
	ld.param.f64 	%fd11, [__internal_accurate_pow_param_1];
	{
	.reg .b32 %temp; 
	mov.b64 	{%temp, %r46}, %fd10;
	}
	{
	.reg .b32 %temp; 
	mov.b64 	{%r45, %temp}, %fd10;
	}
	shr.u32 	%r47, %r46, 20;
	setp.gt.u32 	%p1, %r46, 1048575;
	@%p1 bra 	$L__BB1_2;
	mul.f64 	%fd12, %fd10, 0d4350000000000000;
	{
	.reg .b32 %temp; 
	mov.b64 	{%temp, %r46}, %fd12;
	}
	{
	.reg .b32 %temp; 
	mov.b64 	{%r45, %temp}, %fd12;
	}
	shr.u32 	%r16, %r46, 20;
	add.s32 	%r47, %r16, -54;
$L__BB1_2:
	add.s32 	%r48, %r47, -1023;
	and.b32  	%r17, %r46, -2146435073;
	or.b32  	%r18, %r17, 1072693248;
	mov.b64 	%fd107, {%r45, %r18};
	setp.lt.u32 	%p2, %r18, 1073127583;
	@%p2 bra 	$L__BB1_4;
	{
	.reg .b32 %temp; 
	mov.b64 	{%r19, %temp}, %fd107;
	}
	{
	.reg .b32 %temp; 
	mov.b64 	{%temp, %r20}, %fd107;
	}
	add.s32 	%r21, %r20, -1048576;
	mov.b64 	%fd107, {%r19, %r21};
	add.s32 	%r48, %r47, -1022;
$L__BB1_4:
	add.f64 	%fd13, %fd107, 0dBFF0000000000000;
	add.f64 	%fd14, %fd107, 0d3FF0000000000000;
	rcp.approx.ftz.f64 	%fd15, %fd14;
	neg.f64 	%fd16, %fd14;
	fma.rn.f64 	%fd17, %fd16, %fd15, 0d3FF0000000000000;
	fma.rn.f64 	%fd18, %fd17, %fd17, %fd17;
	fma.rn.f64 	%fd19, %fd18, %fd15, %fd15;
	mul.f64 	%fd20, %fd13, %fd19;
	fma.rn.f64 	%fd21, %fd13, %fd19, %fd20;
	mul.f64 	%fd22, %fd21, %fd21;
	fma.rn.f64 	%fd23, %fd22, 0d3EB0F5FF7D2CAFE2, 0d3ED0F5D241AD3B5A;
	fma.rn.f64 	%fd24, %fd23, %fd22, 0d3EF3B20A75488A3F;
	fma.rn.f64 	%fd25, %fd24, %fd22, 0d3F1745CDE4FAECD5;
	fma.rn.f64 	%fd26, %fd25, %fd22, 0d3F3C71C7258A578B;
	fma.rn.f64 	%fd27, %fd26, %fd22, 0d3F6249249242B910;
	fma.rn.f64 	%fd28, %fd27, %fd22, 0d3F89999999999DFB;
	sub.f64 	%fd29, %fd13, %fd21;
	add.f64 	%fd30, %fd29, %fd29;
	neg.f64 	%fd31, %fd21;
	fma.rn.f64 	%fd32, %fd31, %fd13, %fd30;
	mul.f64 	%fd33, %fd19, %fd32;
	fma.rn.f64 	%fd34, %fd22, %fd28, 0d3FB5555555555555;
	mov.f64 	%fd35, 0d3FB5555555555555;
	sub.f64 	%fd36, %fd35, %fd34;
	fma.rn.f64 	%fd37, %fd22, %fd28, %fd36;
	add.f64 	%fd38, %fd37, 0dBC46A4CB00B9E7B0;
	add.f64 	%fd39, %fd34, %fd38;
	sub.f64 	%fd40, %fd34, %fd39;
	add.f64 	%fd41, %fd38, %fd40;
	mul.rn.f64 	%fd42, %fd21, %fd21;
	neg.f64 	%fd43, %fd42;
	fma.rn.f64 	%fd44, %fd21, %fd21, %fd43;
	{
	.reg .b32 %temp; 
	mov.b64 	{%r22, %temp}, %fd33;
	}
	{
	.reg .b32 %temp; 
	mov.b64 	{%temp, %r23}, %fd33;
	}
	add.s32 	%r24, %r23, 1048576;
	mov.b64 	%fd45, {%r22, %r24};
	fma.rn.f64 	%fd46, %fd21, %fd45, %fd44;
	mul.rn.f64 	%fd47, %fd42, %fd21;
	neg.f64 	%fd48, %fd47;
	fma.rn.f64 	%fd49, %fd42, %fd21, %fd48;
	fma.rn.f64 	%fd50, %fd42, %fd33, %fd49;
	fma.rn.f64 	%fd51, %fd46, %fd21, %fd50;
	mul.rn.f64 	%fd52, %fd39, %fd47;
	neg.f64 	%fd53, %fd52;
	fma.rn.f64 	%fd54, %fd39, %fd47, %fd53;
	fma.rn.f64 	%fd55, %fd39, %fd51, %fd54;
	fma.rn.f64 	%fd56, %fd41, %fd47, %fd55;
	add.f64 	%fd57, %fd52, %fd56;
	sub.f64 	%fd58, %fd52, %fd57;
	add.f64 	%fd59, %fd56, %fd58;
	add.f64 	%fd60, %fd21, %fd57;
	sub.f64 	%fd61, %fd21, %fd60;
	add.f64 	%fd62, %fd57, %fd61;
	add.f64 	%fd63, %fd59, %fd62;
	add.f64 	%fd64, %fd33, %fd63;
	add.f64 	%fd65, %fd60, %fd64;
	sub.f64 	%fd66, %fd60, %fd65;
	add.f64 	%fd67, %fd64, %fd66;
	xor.b32  	%r25, %r48, -2147483648;
	mov.b32 	%r26, 1127219200;
	mov.b64 	%fd68, {%r25, %r26};
	mov.b32 	%r27, -2147483648;
	mov.b64 	%fd69, {%r27, %r26};
	sub.f64 	%fd70, %fd68, %fd69;
	fma.rn.f64 	%fd71, %fd70, 0d3FE62E42FEFA39EF, %fd65;
	fma.rn.f64 	%fd72, %fd70, 0dBFE62E42FEFA39EF, %fd71;
	sub.f64 	%fd73, %fd72, %fd65;
	sub.f64 	%fd74, %fd67, %fd73;
	fma.rn.f64 	%fd75, %fd70, 0d3C7ABC9E3B39803F, %fd74;
	add.f64 	%fd76, %fd71, %fd75;
	sub.f64 	%fd77, %fd71, %fd76;
	add.f64 	%fd78, %fd75, %fd77;
	{
	.reg .b32 %temp; 
	mov.b64 	{%temp, %r28}, %fd11;
	}
	{
	.reg .b32 %temp; 
	mov.b64 	{%r29, %temp}, %fd11;
	}
	shl.b32 	%r30, %r28, 1;
	setp.gt.u32 	%p3, %r30, -33554433;
	and.b32  	%r31, %r28, -15728641;
	selp.b32 	%r32, %r31, %r28, %p3;
	mov.b64 	%fd79, {%r29, %r32};
	mul.rn.f64 	%fd80, %fd76, %fd79;
	neg.f64 	%fd81, %fd80;
	fma.rn.f64 	%fd82, %fd76, %fd79, %fd81;
	fma.rn.f64 	%fd83, %fd78, %fd79, %fd82;
	add.f64 	%fd4, %fd80, %fd83;
	sub.f64 	%fd84, %fd80, %fd4;
	add.f64 	%fd5, %fd83, %fd84;
	fma.rn.f64 	%fd85, %fd4, 0d3FF71547652B82FE, 0d4338000000000000;
	{
	.reg .b32 %temp; 
	mov.b64 	{%r13, %temp}, %fd85;
	}
	mov.f64 	%fd86, 0dC338000000000000;
	add.rn.f64 	%fd87, %fd85, %fd86;
	fma.rn.f64 	%fd88, %fd87, 0dBFE62E42FEFA39EF, %fd4;
	fma.rn.f64 	%fd89, %fd87, 0dBC7ABC9E3B39803F, %fd88;
	fma.rn.f64 	%fd90, %fd89, 0d3E5ADE1569CE2BDF, 0d3E928AF3FCA213EA;
	fma.rn.f64 	%fd91, %fd90, %fd89, 0d3EC71DEE62401315;
	fma.rn.f64 	%fd92, %fd91, %fd89, 0d3EFA01997C89EB71;
	fma.rn.f64 	%fd93, %fd92, %fd89, 0d3F2A01A014761F65;
	fma.rn.f64 	%fd94, %fd93, %fd89, 0d3F56C16C1852B7AF;
	fma.rn.f64 	%fd95, %fd94, %fd89, 0d3F81111111122322;
	fma.rn.f64 	%fd96, %fd95, %fd89, 0d3FA55555555502A1;
	fma.rn.f64 	%fd97, %fd96, %fd89, 0d3FC5555555555511;
	fma.rn.f64 	%fd98, %fd97, %fd89, 0d3FE000000000000B;
	fma.rn.f64 	%fd99, %fd98, %fd89, 0d3FF0000000000000;
	fma.rn.f64 	%fd100, %fd99, %fd89, 0d3FF0000000000000;
	{
	.reg .b32 %temp; 
	mov.b64 	{%r14, %temp}, %fd100;
	}
	{
	.reg .b32 %temp; 
	mov.b64 	{%temp, %r15}, %fd100;
	}
	shl.b32 	%r33, %r13, 20;
	add.s32 	%r34, %r33, %r15;
	mov.b64 	%fd108, {%r14, %r34};
	{
	.reg .b32 %temp; 
	mov.b64 	{%temp, %r35}, %fd4;
	}
	mov.b32 	%f2, %r35;
	abs.f32 	%f1, %f2;
	setp.lt.f32 	%p4, %f1, 0f4086232B;
	@%p4 bra 	$L__BB1_7;
	setp.lt.f64 	%p5, %fd4, 0d0000000000000000;
	add.f64 	%fd101, %fd4, 0d7FF0000000000000;
	selp.f64 	%fd108, 0d0000000000000000, %fd101, %p5;
	setp.geu.f32 	%p6, %f1, 0f40874800;
	@%p6 bra 	$L__BB1_7;
	shr.u32 	%r36, %r13, 31;
	add.s32 	%r37, %r13, %r36;
	shr.s32 	%r38, %r37, 1;
	shl.b32 	%r39, %r38, 20;
	add.s32 	%r40, %r15, %r39;
	mov.b64 	%fd102, {%r14, %r40};
	sub.s32 	%r41, %r13, %r38;
	shl.b32 	%r42, %r41, 20;
	add.s32 	%r43, %r42, 1072693248;
	mov.b32 	%r44, 0;
	mov.b64 	%fd103, {%r44, %r43};
	mul.f64 	%fd108, %fd103, %fd102;
$L__BB1_7:
	abs.f64 	%fd104, %fd108;
	setp.eq.f64 	%p7, %fd104, 0d7FF0000000000000;
	fma.rn.f64 	%fd105, %fd108, %fd5, %fd108;
	selp.f64 	%fd106, %fd108, %fd105, %p7;
	st.param.f64 	[func_retval0], %fd106;
	ret;

}


// ===== COMPILED SASS (sm_100) =====

	.target	sm_100

	.elftype	@"ET_EXEC"


//--------------------- .note.nv.tkinfo           --------------------------
	.section	.note.nv.tkinfo,"",@"SHT_NOTE"
	.sectionflags	@"SHF_NOTE_NV_TKINFO"
	.tkinfo
        /*0018*/ 	.word	0x00000002
        /*0030*/ 	.string	""
        /*0030*/ 	.string	"ptxas"
        /*0030*/ 	.string	"Cuda compilation tools, release 13.0, V13.0.88"
        /*0030*/ 	.string	"Build cuda_13.0.r13.0/compiler.36424714_0"
        /*0030*/ 	.string	"-arch sm_100 -m 64 "



//--------------------- .note.nv.cuinfo           --------------------------
	.section	.note.nv.cuinfo,"",@"SHT_NOTE"
	.sectionflags	@"SHF_NOTE_NV_CUINFO"
        /*0018*/ 	.short	0x0002
        /*001a*/ 	.short	0x0064
        /*001c*/ 	.short	0x0082
	.zero		2


//--------------------- .nv.info                  --------------------------
	.section	.nv.info,"",@"SHT_CUDA_INFO"
	.align	4


	//----- nvinfo : EIATTR_REGCOUNT
	.align		4
        /*0000*/ 	.byte	0x04, 0x2f
        /*0002*/ 	.short	(.L_1 - .L_0)
	.align		4
.L_0:
        /*0004*/ 	.word	index@(MC)
        /*0008*/ 	.word	0x00000036


	//----- nvinfo : EIATTR_FRAME_SIZE
	.align		4
.L_1:
        /*000c*/ 	.byte	0x04, 0x11
        /*000e*/ 	.short	(.L_3 - .L_2)
	.align		4
.L_2:
        /*0010*/ 	.word	index@($MC$__internal_accurate_pow)
        /*0014*/ 	.word	0x00000000


	//----- nvinfo : EIATTR_FRAME_SIZE
	.align		4
.L_3:
        /*0018*/ 	.byte	0x04, 0x11
        /*001a*/ 	.short	(.L_5 - .L_4)
	.align		4
.L_4:
        /*001c*/ 	.word	index@($__internal_0_$__cuda_sm20_div_rn_f64_full)
        /*0020*/ 	.word	0x00000000


	//----- nvinfo : EIATTR_FRAME_SIZE
	.align		4
.L_5:
        /*0024*/ 	.byte	0x04, 0x11
        /*0026*/ 	.short	(.L_7 - .L_6)
	.align		4
.L_6:
        /*0028*/ 	.word	index@(MC)
        /*002c*/ 	.word	0x00000000


	//----- nvinfo : EIATTR_MIN_STACK_SIZE
	.align		4
.L_7:
        /*0030*/ 	.byte	0x04, 0x12
        /*0032*/ 	.short	(.L_9 - .L_8)
	.align		4
.L_8:
        /*0034*/ 	.word	index@(MC)
        /*0038*/ 	.word	0x00000000
.L_9:


//--------------------- .nv.compat                --------------------------
	.section	.nv.compat,"",@"SHT_CUDA_COMPAT_INFO"
	.align	4
        /*0000*/ 	.byte	0x02, 0x09, 0x00, 0x00, 0x02, 0x02, 0x01, 0x00, 0x02, 0x05, 0x05, 0x00, 0x03, 0x07, 0x01, 0x01
        /*0010*/ 	.byte	0x02, 0x03, 0x00, 0x00, 0x02, 0x06, 0x01, 0x00, 0x04, 0x0b, 0x08, 0x00, 0x01, 0x00, 0x00, 0x00
        /*0020*/ 	.byte	0x00, 0x00, 0x00, 0x00


//--------------------- .nv.info.MC               --------------------------
	.section	.nv.info.MC,"",@"SHT_CUDA_INFO"
	.sectionflags	@""
	.align	4


	//----- nvinfo : EIATTR_CUDA_API_VERSION
	.align		4
        /*0000*/ 	.byte	0x04, 0x37
        /*0002*/ 	.short	(.L_11 - .L_10)
.L_10:
        /*0004*/ 	.word	0x00000082


	//----- nvinfo : EIATTR_KPARAM_INFO
	.align		4
.L_11:
        /*0008*/ 	.byte	0x04, 0x17
        /*000a*/ 	.short	(.L_13 - .L_12)
.L_12:
        /*000c*/ 	.word	0x00000000
        /*0010*/ 	.short	0x0006
        /*0012*/ 	.short	0x0020
        /*0014*/ 	.byte	0x00, 0xf0, 0x11, 0x00


	//----- nvinfo : EIATTR_KPARAM_INFO
	.align		4
.L_13:
        /*0018*/ 	.byte	0x04, 0x17
        /*001a*/ 	.short	(.L_15 - .L_14)
.L_14:
        /*001c*/ 	.word	0x00000000
        /*0020*/ 	.short	0x0005
        /*0022*/ 	.short	0x001c
        /*0024*/ 	.byte	0x00, 0xf0, 0x11, 0x00


	//----- nvinfo : EIATTR_KPARAM_INFO
	.align		4
.L_15:
        /*0028*/ 	.byte	0x04, 0x17
        /*002a*/ 	.short	(.L_17 - .L_16)
.L_16:
        /*002c*/ 	.word	0x00000000
        /*0030*/ 	.short	0x0004
        /*0032*/ 	.short	0x0018
        /*0034*/ 	.byte	0x00, 0xf0, 0x11, 0x00


	//----- nvinfo : EIATTR_KPARAM_INFO
	.align		4
.L_17:
        /*0038*/ 	.byte	0x04, 0x17
        /*003a*/ 	.short	(.L_19 - .L_18)
.L_18:
        /*003c*/ 	.word	0x00000000
        /*0040*/ 	.short	0x0003
        /*0042*/ 	.short	0x0014
        /*0044*/ 	.byte	0x00, 0xf0, 0x11, 0x00


	//----- nvinfo : EIATTR_KPARAM_INFO
	.align		4
.L_19:
        /*0048*/ 	.byte	0x04, 0x17
        /*004a*/ 	.short	(.L_21 - .L_20)
.L_20:
        /*004c*/ 	.word	0x00000000
        /*0050*/ 	.short	0x0002
        /*0052*/ 	.short	0x0010
        /*0054*/ 	.byte	0x00, 0xf0, 0x11, 0x00


	//----- nvinfo : EIATTR_KPARAM_INFO
	.align		4
.L_21:
        /*0058*/ 	.byte	0x04, 0x17
        /*005a*/ 	.short	(.L_23 - .L_22)
.L_22:
        /*005c*/ 	.word	0x00000000
        /*0060*/ 	.short	0x0001
        /*0062*/ 	.short	0x0008
        /*0064*/ 	.byte	0x00, 0xf5, 0x21, 0x00


	//----- nvinfo : EIATTR_KPARAM_INFO
	.align		4
.L_23:
        /*0068*/ 	.byte	0x04, 0x17
        /*006a*/ 	.short	(.L_25 - .L_24)
.L_24:
        /*006c*/ 	.word	0x00000000
        /*0070*/ 	.short	0x0000
        /*0072*/ 	.short	0x0000
        /*0074*/ 	.byte	0x00, 0xf5, 0x21, 0x00


	//----- nvinfo : EIATTR_SPARSE_MMA_MASK
	.align		4
.L_25:
        /*0078*/ 	.byte	0x03, 0x50
        /*007a*/ 	.short	0x0000


	//----- nvinfo : EIATTR_MAXREG_COUNT
	.align		4
        /*007c*/ 	.byte	0x03, 0x1b
        /*007e*/ 	.short	0x00ff


	//----- nvinfo : EIATTR_MERCURY_ISA_VERSION
	.align		4
        /*0080*/ 	.byte	0x03, 0x5f
        /*0082*/ 	.short	0x0101


	//----- nvinfo : EIATTR_VRC_CTA_INIT_COUNT
	.align		4
        /*0084*/ 	.byte	0x02, 0x4a
	.zero		1
	.zero		1


	//----- nvinfo : EIATTR_EXIT_INSTR_OFFSETS
	.align		4
        /*0088*/ 	.byte	0x04, 0x1c
        /*008a*/ 	.short	(.L_27 - .L_26)


	//   ....[0]....
.L_26:
        /*008c*/ 	.word	0x00000070


	//   ....[1]....
        /*0090*/ 	.word	0x00003580


	//----- nvinfo : EIATTR_CRS_STACK_SIZE
	.align		4
.L_27:
        /*0094*/ 	.byte	0x04, 0x1e
        /*0096*/ 	.short	(.L_29 - .L_28)
.L_28:
        /*0098*/ 	.word	0x00000000


	//----- nvinfo : EIATTR_CBANK_PARAM_SIZE
	.align		4
.L_29:
        /*009c*/ 	.byte	0x03, 0x19
        /*009e*/ 	.short	0x0024


	//----- nvinfo : EIATTR_PARAM_CBANK
	.align		4
        /*00a0*/ 	.byte	0x04, 0x0a
        /*00a2*/ 	.short	(.L_31 - .L_30)
	.align		4
.L_30:
        /*00a4*/ 	.word	index@(.nv.constant0.MC)
        /*00a8*/ 	.short	0x0380
        /*00aa*/ 	.short	0x0024


	//----- nvinfo : EIATTR_SW_WAR
	.align		4
.L_31:
        /*00ac*/ 	.byte	0x04, 0x36
        /*00ae*/ 	.short	(.L_33 - .L_32)
.L_32:
        /*00b0*/ 	.word	0x00000008
.L_33:


//--------------------- .nv.callgraph             --------------------------
	.section	.nv.callgraph,"",@"SHT_CUDA_CALLGRAPH"
	.align	4
	.sectionentsize	8
	.align		4
        /*0000*/ 	.word	0x00000000
	.align		4
        /*0004*/ 	.word	0xffffffff
	.align		4
        /*0008*/ 	.word	0x00000000
	.align		4
        /*000c*/ 	.word	0xfffffffe
	.align		4
        /*0010*/ 	.word	0x00000000
	.align		4
        /*0014*/ 	.word	0xfffffffd
	.align		4
        /*0018*/ 	.word	0x00000000
	.align		4
        /*001c*/ 	.word	0xfffffffc


//--------------------- .text.MC                  --------------------------
	.section	.text.MC,"ax",@progbits
	.align	128
        .global         MC
        .type           MC,@function
        .size           MC,(.L_x_83 - MC)
        .other          MC,@"STO_CUDA_ENTRY STV_DEFAULT"
MC:
.text.MC:
[----:B------:R-:W-:Y:S01]  /*0000*/  LDC R1, c[0x0][0x37c] ;  /* 0x0000df00ff017b82 */ /* 0x000fe20000000800 */
[----:B------:R-:W0:Y:S01]  /*0010*/  S2R R11, SR_CTAID.X ;  /* 0x00000000000b7919 */ /* 0x000e220000002500 */
[----:B------:R-:W0:Y:S01]  /*0020*/  LDCU UR4, c[0x0][0x360] ;  /* 0x00006c00ff0477ac */ /* 0x000e220008000800 */
[----:B------:R-:W0:Y:S01]  /*0030*/  S2R R0, SR_TID.X ;  /* 0x0000000000007919 */ /* 0x000e220000002100 */
[----:B------:R-:W1:Y:S01]  /*0040*/  LDCU UR5, c[0x0][0x3a0] ;  /* 0x00007400ff0577ac */ /* 0x000e620008000800 */
[----:B0-----:R-:W-:-:S05]  /*0050*/  IMAD R11, R11, UR4, R0 ;  /* 0x000000040b0b7c24 */ /* 0x001fca000f8e0200 */
[----:B-1----:R-:W-:-:S13]  /*0060*/  ISETP.GT.AND P0, PT, R11, UR5, PT ;  /* 0x000000050b007c0c */ /* 0x002fda000bf04270 */
[----:B------:R-:W-:Y:S05]  /*0070*/  @P0 EXIT ;  /* 0x000000000000094d */ /* 0x000fea0003800000 */
[----:B------:R-:W0:Y:S01]  /*0080*/  LDC R6, c[0x0][0x390] ;  /* 0x0000e400ff067b82 */ /* 0x000e220000000800 */
[----:B------:R-:W-:Y:S01]  /*0090*/  IABS R8, R11 ;  /* 0x0000000b00087213 */ /* 0x000fe20000000000 */
[----:B------:R-:W1:Y:S01]  /*00a0*/  LDCU UR4, c[0x0][0x39c] ;  /* 0x00007380ff0477ac */ /* 0x000e620008000800 */
[----:B------:R-:W-:Y:S01]  /*00b0*/  BSSY.RECONVERGENT B2, `(.L_x_0) ;  /* 0x0000129000027945 */ /* 0x000fe20003800200 */
[----:B------:R-:W-:Y:S02]  /*00c0*/  CS2R R12, SRZ ;  /* 0x00000000000c7805 */ /* 0x000fe4000001ff00 */
[----:B------:R-:W-:Y:S01]  /*00d0*/  CS2R R14, SRZ ;  /* 0x00000000000e7805 */ /* 0x000fe2000001ff00 */
[----:B------:R-:W2:Y:S01]  /*00e0*/  LDCU.64 UR6, c[0x0][0x358] ;  /* 0x00006b00ff0677ac */ /* 0x000ea20008000a00 */
[----:B------:R-:W3:Y:S01]  /*00f0*/  LDCU UR9, c[0x0][0x398] ;  /* 0x00007300ff0977ac */ /* 0x000ee20008000800 */
[----:B------:R-:W4:Y:S01]  /*0100*/  LDCU UR8, c[0x0][0x394] ;  /* 0x00007280ff0877ac */ /* 0x000f220008000800 */
[----:B-1----:R-:W-:Y:S01]  /*0110*/  VIMNMX R10, PT, PT, R11, UR4, PT ;  /* 0x000000040b0a7c48 */ /* 0x002fe2000bfe0100 */
[----:B------:R-:W-:Y:S01]  /*0120*/  UMOV UR4, URZ ;  /* 0x000000ff00047c82 */ /* 0x000fe20008000000 */
[----:B0-----:R-:W-:-:S04]  /*0130*/  IABS R7, R6 ;  /* 0x0000000600077213 */ /* 0x001fc80000000000 */
[----:B------:R-:W0:Y:S08]  /*0140*/  I2F.RP R0, R7 ;  /* 0x0000000700007306 */ /* 0x000e300000209400 */
[----:B0-----:R-:W0:Y:S02]  /*0150*/  MUFU.RCP R0, R0 ;  /* 0x0000000000007308 */ /* 0x001e240000001000 */
[----:B0-----:R-:W-:-:S06]  /*0160*/  VIADD R2, R0, 0xffffffe ;  /* 0x0ffffffe00027836 */ /* 0x001fcc0000000000 */
[----:B------:R0:W1:Y:S02]  /*0170*/  F2I.FTZ.U32.TRUNC.NTZ R3, R2 ;  /* 0x0000000200037305 */ /* 0x000064000021f000 */
[----:B0-----:R-:W-:Y:S02]  /*0180*/  IMAD.MOV.U32 R2, RZ, RZ, RZ ;  /* 0x000000ffff027224 */ /* 0x001fe400078e00ff */
[----:B-1----:R-:W-:-:S04]  /*0190*/  IMAD.MOV R4, RZ, RZ, -R3 ;  /* 0x000000ffff047224 */ /* 0x002fc800078e0a03 */
[----:B------:R-:W-:-:S04]  /*01a0*/  IMAD R5, R4, R7, RZ ;  /* 0x0000000704057224 */ /* 0x000fc800078e02ff */
[----:B------:R-:W-:Y:S01]  /*01b0*/  IMAD.HI.U32 R3, R3, R5, R2 ;  /* 0x0000000503037227 */ /* 0x000fe200078e0002 */
[----:B------:R-:W-:-:S05]  /*01c0*/  LOP3.LUT R5, RZ, R6, RZ, 0x33, !PT ;  /* 0x00000006ff057212 */ /* 0x000fca00078e33ff */
[----:B------:R-:W-:-:S04]  /*01d0*/  IMAD.HI.U32 R4, R3, R8, RZ ;  /* 0x0000000803047227 */ /* 0x000fc800078e00ff */
[----:B------:R-:W-:-:S04]  /*01e0*/  IMAD.MOV R0, RZ, RZ, -R4 ;  /* 0x000000ffff007224 */ /* 0x000fc800078e0a04 */
[----:B------:R-:W-:-:S05]  /*01f0*/  IMAD R0, R7, R0, R8 ;  /* 0x0000000007007224 */ /* 0x000fca00078e0208 */
[----:B------:R-:W-:-:S13]  /*0200*/  ISETP.GT.U32.AND P1, PT, R7, R0, PT ;  /* 0x000000000700720c */ /* 0x000fda0003f24070 */
[----:B------:R-:W-:Y:S02]  /*0210*/  @!P1 IMAD.IADD R0, R0, 0x1, -R7 ;  /* 0x0000000100009824 */ /* 0x000fe400078e0a07 */
[----:B------:R-:W-:-:S03]  /*0220*/  @!P1 VIADD R4, R4, 0x1 ;  /* 0x0000000104049836 */ /* 0x000fc60000000000 */
[----:B------:R-:W-:Y:S02]  /*0230*/  ISETP.GE.U32.AND P0, PT, R0, R7, PT ;  /* 0x000000070000720c */ /* 0x000fe40003f06070 */
[----:B------:R-:W-:-:S04]  /*0240*/  LOP3.LUT R0, R11, R6, RZ, 0x3c, !PT ;  /* 0x000000060b007212 */ /* 0x000fc800078e3cff */
[----:B------:R-:W-:-:S07]  /*0250*/  ISETP.GE.AND P2, PT, R0, RZ, PT ;  /* 0x000000ff0000720c */ /* 0x000fce0003f46270 */
[----:B------:R-:W-:Y:S01]  /*0260*/  @P0 VIADD R4, R4, 0x1 ;  /* 0x0000000104040836 */ /* 0x000fe20000000000 */
[----:B------:R-:W-:-:S05]  /*0270*/  ISETP.NE.AND P0, PT, R6, RZ, PT ;  /* 0x000000ff0600720c */ /* 0x000fca0003f05270 */
[----:B------:R-:W-:-:S05]  /*0280*/  @!P2 IMAD.MOV R4, RZ, RZ, -R4 ;  /* 0x000000ffff04a224 */ /* 0x000fca00078e0a04 */
[----:B------:R-:W-:Y:S01]  /*0290*/  SEL R9, R5, R4, !P0 ;  /* 0x0000000405097207 */ /* 0x000fe20004000000 */
[----:B------:R-:W-:-:S03]  /*02a0*/  IMAD.MOV.U32 R4, RZ, RZ, RZ ;  /* 0x000000ffff047224 */ /* 0x000fc600078e00ff */
[----:B------:R-:W-:-:S05]  /*02b0*/  IABS R0, R9 ;  /* 0x0000000900007213 */ /* 0x000fca0000000000 */
        /* <DEDUP_REMOVED lines=8> */
[----:B------:R-:W-:Y:S01]  /*0340*/  ISETP.GE.AND P3, PT, R0, RZ, PT ;  /* 0x000000ff0000720c */ /* 0x000fe20003f66270 */
[----:B------:R-:W-:-:S04]  /*0350*/  IMAD.MOV R0, RZ, RZ, -R9 ;  /* 0x000000ffff007224 */ /* 0x000fc800078e0a09 */
[----:B------:R-:W-:Y:S02]  /*0360*/  IMAD R0, R6, R0, R11 ;  /* 0x0000000006007224 */ /* 0x000fe400078e020b */
[----:B------:R-:W-:-:S06]  /*0370*/  @P1 VIADD R3, R3, 0x1 ;  /* 0x0000000103031836 */ /* 0x000fcc0000000000 */
[----:B------:R-:W-:-:S05]  /*0380*/  @!P3 IMAD.MOV R3, RZ, RZ, -R3 ;  /* 0x000000ffff03b224 */ /* 0x000fca00078e0a03 */
[----:B------:R-:W-:Y:S02]  /*0390*/  SEL R3, R5, R3, !P0 ;  /* 0x0000000305037207 */ /* 0x000fe40004000000 */
[----:B------:R-:W-:Y:S02]  /*03a0*/  ISETP.GE.AND P0, PT, R10, 0x1, PT ;  /* 0x000000010a00780c */ /* 0x000fe40003f06270 */
[----:B------:R-:W-:Y:S01]  /*03b0*/  I2FP.F32.S32 R8, R3 ;  /* 0x0000000300087245 */ /* 0x000fe20000201400 */
[----:B------:R-:W-:-:S04]  /*03c0*/  IMAD.MOV R7, RZ, RZ, -R3 ;  /* 0x000000ffff077224 */ /* 0x000fc800078e0a03 */
[----:B------:R-:W-:Y:S01]  /*03d0*/  IMAD R7, R6, R7, R9 ;  /* 0x0000000706077224 */ /* 0x000fe200078e0209 */
[----:B------:R-:W-:-:S04]  /*03e0*/  I2FP.F32.S32 R9, R0 ;  /* 0x0000000000097245 */ /* 0x000fc80000201400 */
[----:B------:R-:W-:Y:S01]  /*03f0*/  I2FP.F32.S32 R7, R7 ;  /* 0x0000000700077245 */ /* 0x000fe20000201400 */
[----:B--234-:R-:W-:Y:S06]  /*0400*/  @!P0 BRA `(.L_x_1) ;  /* 0x0000000c00cc8947 */ /* 0x01cfec0003800000 */
[----:B------:R-:W0:Y:S01]  /*0410*/  LDCU UR5, c[0x0][0x398] ;  /* 0x00007300ff0577ac */ /* 0x000e220008000800 */
[----:B------:R-:W-:Y:S01]  /*0420*/  BSSY.RECONVERGENT B1, `(.L_x_2) ;  /* 0x00000f0000017945 */ /* 0x000fe20003800200 */
[----:B------:R-:W-:Y:S02]  /*0430*/  CS2R R14, SRZ ;  /* 0x00000000000e7805 */ /* 0x000fe4000001ff00 */
[----:B------:R-:W-:Y:S01]  /*0440*/  CS2R R12, SRZ ;  /* 0x00000000000c7805 */ /* 0x000fe2000001ff00 */
[----:B------:R-:W1:Y:S01]  /*0450*/  LDCU.64 UR10, c[0x0][0x380] ;  /* 0x00007000ff0a77ac */ /* 0x000e620008000a00 */
[----:B0-----:R-:W0:Y:S01]  /*0460*/  F2F.F64.F32 R36, UR5 ;  /* 0x0000000500247d10 */ /* 0x001e220008201800 */
[----:B-1----:R-:W-:Y:S02]  /*0470*/  IMAD.U32 R34, RZ, RZ, UR10 ;  /* 0x0000000aff227e24 */ /* 0x002fe4000f8e00ff */
[----:B------:R-:W-:Y:S01]  /*0480*/  IMAD.U32 R35, RZ, RZ, UR11 ;  /* 0x0000000bff237e24 */ /* 0x000fe2000f8e00ff */
[C---:B0-----:R-:W-:Y:S01]  /*0490*/  DADD R2, R36.reuse, 9 ;  /* 0x4022000024027429 */ /* 0x041fe20000000000 */
[----:B------:R-:W-:Y:S01]  /*04a0*/  ISETP.GE.AND P0, PT, R37, RZ, PT ;  /* 0x000000ff2500720c */ /* 0x000fe20003f06270 */
[----:B------:R-:W-:-:S03]  /*04b0*/  DADD R4, R36, 2 ;  /* 0x4000000024047429 */ /* 0x000fc60000000000 */
[----:B------:R-:W-:-:S03]  /*04c0*/  P2R R0, PR, RZ, 0x1 ;  /* 0x00000001ff007803 */ /* 0x000fc60000000000 */
[----:B------:R-:W-:Y:S02]  /*04d0*/  IMAD.MOV R4, RZ, RZ, -R10 ;  /* 0x000000ffff047224 */ /* 0x000fe400078e0a0a */
[----:B------:R-:W-:Y:S01]  /*04e0*/  LOP3.LUT R6, R3, 0x7ff00000, RZ, 0xc0, !PT ;  /* 0x7ff0000003067812 */ /* 0x000fe200078ec0ff */
[----:B------:R-:W-:Y:S01]  /*04f0*/  IMAD.MOV.U32 R3, RZ, RZ, 0x7ff00000 ;  /* 0x7ff00000ff037424 */ /* 0x000fe200078e00ff */
[----:B------:R-:W-:-:S04]  /*0500*/  LOP3.LUT R5, R5, 0x7ff00000, RZ, 0xc0, !PT ;  /* 0x7ff0000005057812 */ /* 0x000fc800078ec0ff */
[----:B------:R-:W-:-:S07]  /*0510*/  SEL R3, R3, 0xfff00000, P0 ;  /* 0xfff0000003037807 */ /* 0x000fce0000000000 */
.L_x_21:
[----:B------:R-:W2:Y:S01]  /*0520*/  LDG.E R18, desc[UR6][R34.64+0x4] ;  /* 0x0000040622127981 */ /* 0x000ea2000c1e1900 */
[----:B------:R-:W0:Y:S03]  /*0530*/  LDC R22, c[0x0][0x398] ;  /* 0x0000e600ff167b82 */ /* 0x000e260000000800 */
[----:B------:R-:W3:Y:S04]  /*0540*/  LDG.E R2, desc[UR6][R34.64] ;  /* 0x0000000622027981 */ /* 0x000ee8000c1e1900 */
[----:B------:R-:W4:Y:S04]  /*0550*/  LDG.E R17, desc[UR6][R34.64+0x8] ;  /* 0x0000080622117981 */ /* 0x000f28000c1e1900 */
[----:B------:R-:W5:Y:S01]  /*0560*/  LDG.E R16, desc[UR6][R34.64+0x20] ;  /* 0x0000200622107981 */ /* 0x000f62000c1e1900 */
[----:B------:R-:W-:Y:S01]  /*0570*/  BSSY.RECONVERGENT B0, `(.L_x_3) ;  /* 0x00000d5000007945 */ /* 0x000fe20003800200 */
[----:B0-----:R-:W-:Y:S01]  /*0580*/  FMUL R19, R22, R22 ;  /* 0x0000001616137220 */ /* 0x001fe20000400000 */
[----:B--2---:R-:W-:Y:S01]  /*0590*/  FFMA R18, R7, UR8, -R18 ;  /* 0x0000000807127c23 */ /* 0x004fe20008000812 */
[----:B---3--:R-:W-:-:S03]  /*05a0*/  FFMA R41, R9, UR8, -R2 ;  /* 0x0000000809297c23 */ /* 0x008fc60008000802 */
[----:B------:R-:W-:Y:S01]  /*05b0*/  FMUL R2, R18, R18 ;  /* 0x0000001212027220 */ /* 0x000fe20000400000 */
[----:B----4-:R-:W-:-:S03]  /*05c0*/  FFMA R17, R8, UR8, -R17 ;  /* 0x0000000808117c23 */ /* 0x010fc60008000811 */
[----:B------:R-:W-:Y:S01]  /*05d0*/  FFMA R2, R41, R41, R2 ;  /* 0x0000002929027223 */ /* 0x000fe20000000002 */
[----:B-----5:R-:W-:-:S03]  /*05e0*/  FSETP.GTU.AND P0, PT, R16, 0.5, PT ;  /* 0x3f0000001000780b */ /* 0x020fc60003f0c000 */
[----:B------:R-:W-:-:S05]  /*05f0*/  FFMA R32, R17, R17, R2 ;  /* 0x0000001111207223 */ /* 0x000fca0000000002 */
[----:B------:R-:W-:-:S13]  /*0600*/  FSETP.GT.OR P0, PT, R32, R19, !P0 ;  /* 0x000000132000720b */ /* 0x000fda0004704400 */
[----:B------:R-:W-:Y:S05]  /*0610*/  @P0 BRA `(.L_x_4) ;  /* 0x0000000c00280947 */ /* 0x000fea0003800000 */
[----:B------:R0:W5:Y:S01]  /*0620*/  LDG.E R2, desc[UR6][R34.64+0x18] ;  /* 0x0000180622027981 */ /* 0x000162000c1e1900 */
[----:B------:R-:W-:Y:S01]  /*0630*/  DADD R20, -RZ, |R36| ;  /* 0x00000000ff147229 */ /* 0x000fe20000000524 */
[----:B------:R-:W-:Y:S01]  /*0640*/  BSSY.RECONVERGENT B3, `(.L_x_5) ;  /* 0x000000a000037945 */ /* 0x000fe20003800200 */
[----:B------:R-:W-:Y:S01]  /*0650*/  DSETP.NEU.AND P1, PT, |R36|, +INF , PT ;  /* 0x7ff000002400742a */ /* 0x000fe20003f2d200 */
[C---:B------:R-:W-:Y:S01]  /*0660*/  FSETP.NEU.AND P6, PT, R22.reuse, 1, PT ;  /* 0x3f8000001600780b */ /* 0x040fe20003fcd000 */
[----:B------:R-:W-:Y:S01]  /*0670*/  IMAD.MOV.U32 R19, RZ, RZ, 0x40220000 ;  /* 0x40220000ff137424 */ /* 0x000fe200078e00ff */
[C---:B------:R-:W-:Y:S02]  /*0680*/  FSETP.NAN.AND P0, PT, R22.reuse, R22, PT ;  /* 0x000000161600720b */ /* 0x040fe40003f08000 */
[----:B------:R-:W-:Y:S02]  /*0690*/  FSETP.NEU.AND P5, PT, R22, RZ, PT ;  /* 0x000000ff1600720b */ /* 0x000fe40003fad000 */
[----:B------:R-:W-:-:S02]  /*06a0*/  ISETP.NE.AND P4, PT, R5, 0x7ff00000, PT ;  /* 0x7ff000000500780c */ /* 0x000fc40003f85270 */
[----:B------:R-:W-:Y:S02]  /*06b0*/  ISETP.NE.AND P2, PT, R6, 0x7ff00000, PT ;  /* 0x7ff000000600780c */ /* 0x000fe40003f45270 */
[----:B0-----:R-:W-:-:S11]  /*06c0*/  MOV R16, 0x6e0 ;  /* 0x000006e000107802 */ /* 0x001fd60000000f00 */
[----:B-----5:R-:W-:Y:S05]  /*06d0*/  CALL.REL.NOINC `($MC$__internal_accurate_pow) ;  /* 0x0000003400187944 */ /* 0x020fea0003c00000 */
[----:B------:R-:W-:Y:S05]  /*06e0*/  BSYNC.RECONVERGENT B3 ;  /* 0x0000000000037941 */ /* 0x000fea0003800200 */
.L_x_5:
[----:B------:R-:W-:Y:S01]  /*06f0*/  IMAD.MOV.U32 R21, RZ, RZ, R19 ;  /* 0x000000ffff157224 */ /* 0x000fe200078e0013 */
[----:B------:R-:W-:Y:S01]  /*0700*/  ISETP.NE.AND P3, PT, R0, RZ, PT ;  /* 0x000000ff0000720c */ /* 0x000fe20003f65270 */
[----:B------:R-:W-:Y:S04]  /*0710*/  BSSY.RECONVERGENT B4, `(.L_x_6) ;  /* 0x000001e000047945 */ /* 0x000fe80003800200 */
[----:B------:R-:W-:-:S10]  /*0720*/  DADD R22, -RZ, -R20 ;  /* 0x00000000ff167229 */ /* 0x000fd40000000914 */
[----:B------:R-:W-:Y:S02]  /*0730*/  FSEL R19, R23, R19, !P3 ;  /* 0x0000001317137208 */ /* 0x000fe40005800000 */
[----:B------:R-:W-:Y:S02]  /*0740*/  FSEL R22, R22, R20, !P3 ;  /* 0x0000001416167208 */ /* 0x000fe40005800000 */
[----:B------:R-:W-:Y:S02]  /*0750*/  FSEL R31, R37, R19, !P5 ;  /* 0x00000013251f7208 */ /* 0x000fe40006800000 */
[----:B------:R-:W0:Y:S01]  /*0760*/  F2F.F64.F32 R36, UR9 ;  /* 0x0000000900247d10 */ /* 0x000e220008201800 */
[----:B------:R-:W-:Y:S02]  /*0770*/  FSEL R30, R22, RZ, P5 ;  /* 0x000000ff161e7208 */ /* 0x000fe40002800000 */
[----:B------:R-:W-:Y:S02]  /*0780*/  FSEL R23, R31, R3, P1 ;  /* 0x000000031f177208 */ /* 0x000fe40000800000 */
[----:B------:R-:W-:Y:S01]  /*0790*/  FSEL R19, R30, RZ, P1 ;  /* 0x000000ff1e137208 */ /* 0x000fe20000800000 */
[----:B0-----:R-:W-:-:S10]  /*07a0*/  DADD R20, R36, 9 ;  /* 0x4022000024147429 */ /* 0x001fd40000000000 */
[----:B------:R-:W-:Y:S01]  /*07b0*/  @!P2 FSEL R30, R20, R19, P0 ;  /* 0x00000013141ea208 */ /* 0x000fe20000000000 */
[----:B------:R-:W-:Y:S01]  /*07c0*/  IMAD.MOV.U32 R20, RZ, RZ, 0x1 ;  /* 0x00000001ff147424 */ /* 0x000fe200078e00ff */
[----:B------:R-:W-:-:S06]  /*07d0*/  @!P2 FSEL R31, R21, R23, P0 ;  /* 0x00000017151fa208 */ /* 0x000fcc0000000000 */
[----:B------:R-:W-:-:S06]  /*07e0*/  DMUL R26, R30, 201.061767578125 ;  /* 0x406921fa1e1a7828 */ /* 0x000fcc0000000000 */
[----:B------:R-:W0:Y:S02]  /*07f0*/  MUFU.RCP64H R21, R27 ;  /* 0x0000001b00157308 */ /* 0x000e240000001800 */
[----:B0-----:R-:W-:-:S08]  /*0800*/  DFMA R22, -R26, R20, 1 ;  /* 0x3ff000001a16742b */ /* 0x001fd00000000114 */
[----:B------:R-:W-:-:S08]  /*0810*/  DFMA R22, R22, R22, R22 ;  /* 0x000000161616722b */ /* 0x000fd00000000016 */
[----:B------:R-:W-:-:S08]  /*0820*/  DFMA R22, R20, R22, R20 ;  /* 0x000000161416722b */ /* 0x000fd00000000014 */
[----:B------:R-:W-:-:S08]  /*0830*/  DFMA R20, -R26, R22, 1 ;  /* 0x3ff000001a14742b */ /* 0x000fd00000000116 */
[----:B------:R-:W-:-:S08]  /*0840*/  DFMA R20, R22, R20, R22 ;  /* 0x000000141614722b */ /* 0x000fd00000000016 */
[----:B------:R-:W-:-:S08]  /*0850*/  DMUL R38, R20, 315 ;  /* 0x4073b00014267828 */ /* 0x000fd00000000000 */
[----:B------:R-:W-:-:S08]  /*0860*/  DFMA R22, -R26, R38, 315 ;  /* 0x4073b0001a16742b */ /* 0x000fd00000000126 */
[----:B------:R-:W-:-:S10]  /*0870*/  DFMA R38, R20, R22, R38 ;  /* 0x000000161426722b */ /* 0x000fd40000000026 */
[----:B------:R-:W-:-:S05]  /*0880*/  FFMA R16, RZ, R27, R39 ;  /* 0x0000001bff107223 */ /* 0x000fca0000000027 */
[----:B------:R-:W-:-:S13]  /*0890*/  FSETP.GT.AND P2, PT, |R16|, 1.469367938527859385e-39, PT ;  /* 0x001000001000780b */ /* 0x000fda0003f44200 */
[----:B------:R-:W-:Y:S05]  /*08a0*/  @P2 BRA `(.L_x_7) ;  /* 0x0000000000102947 */ /* 0x000fea0003800000 */
[----:B------:R-:W-:Y:S01]  /*08b0*/  IMAD.MOV.U32 R28, RZ, RZ, RZ ;  /* 0x000000ffff1c7224 */ /* 0x000fe200078e00ff */
[----:B------:R-:W-:Y:S01]  /*08c0*/  MOV R16, 0x8f0 ;  /* 0x000008f000107802 */ /* 0x000fe20000000f00 */
[----:B------:R-:W-:-:S07]  /*08d0*/  IMAD.MOV.U32 R29, RZ, RZ, 0x4073b000 ;  /* 0x4073b000ff1d7424 */ /* 0x000fce00078e00ff */
[----:B------:R-:W-:Y:S05]  /*08e0*/  CALL.REL.NOINC `($__internal_0_$__cuda_sm20_div_rn_f64_full) ;  /* 0x0000002c00287944 */ /* 0x000fea0003c00000 */
.L_x_7:
[----:B------:R-:W-:Y:S05]  /*08f0*/  BSYNC.RECONVERGENT B4 ;  /* 0x0000000000047941 */ /* 0x000fea0003800200 */
.L_x_6:
[----:B------:R-:W-:Y:S01]  /*0900*/  DADD R20, -RZ, |R36| ;  /* 0x00000000ff147229 */ /* 0x000fe20000000524 */
[----:B------:R-:W-:Y:S01]  /*0910*/  BSSY.RECONVERGENT B3, `(.L_x_8) ;  /* 0x0000006000037945 */ /* 0x000fe20003800200 */
[----:B------:R-:W-:Y:S01]  /*0920*/  FSEL R50, R38, -7.47556793897529530028e+25, P6 ;  /* 0xea77588626327808 */ /* 0x000fe20003000000 */
[----:B------:R-:W-:Y:S01]  /*0930*/  IMAD.MOV.U32 R19, RZ, RZ, 0x40000000 ;  /* 0x40000000ff137424 */ /* 0x000fe200078e00ff */
[----:B------:R-:W-:Y:S02]  /*0940*/  FSEL R51, R39, 1.9458352327346801758, P6 ;  /* 0x3ff9112127337808 */ /* 0x000fe40003000000 */
[----:B------:R-:W-:-:S07]  /*0950*/  MOV R16, 0x970 ;  /* 0x0000097000107802 */ /* 0x000fce0000000f00 */
[----:B------:R-:W-:Y:S05]  /*0960*/  CALL.REL.NOINC `($MC$__internal_accurate_pow) ;  /* 0x0000003000747944 */ /* 0x000fea0003c00000 */
[----:B------:R-:W-:Y:S05]  /*0970*/  BSYNC.RECONVERGENT B3 ;  /* 0x0000000000037941 */ /* 0x000fea0003800200 */
.L_x_8:
[----:B------:R-:W-:Y:S01]  /*0980*/  DADD R22, R36, 2 ;  /* 0x4000000024167429 */ /* 0x000fe20000000000 */
[----:B------:R-:W-:Y:S01]  /*0990*/  FSEL R20, R20, RZ, P5 ;  /* 0x000000ff14147208 */ /* 0x000fe20002800000 */
[----:B------:R-:W0:Y:S01]  /*09a0*/  F2F.F64.F32 R46, R32 ;  /* 0x00000020002e7310 */ /* 0x000e220000201800 */
[----:B------:R-:W-:Y:S01]  /*09b0*/  FSEL R16, R19, RZ, P5 ;  /* 0x000000ff13107208 */ /* 0x000fe20002800000 */
[----:B------:R-:W-:Y:S01]  /*09c0*/  BSSY.RECONVERGENT B3, `(.L_x_9) ;  /* 0x000000c000037945 */ /* 0x000fe20003800200 */
[----:B------:R-:W-:Y:S02]  /*09d0*/  FSEL R19, R20, RZ, P1 ;  /* 0x000000ff14137208 */ /* 0x000fe40000800000 */
[----:B------:R-:W-:-:S03]  /*09e0*/  FSEL R21, R16, +QNAN , P1 ;  /* 0x7ff0000010157808 */ /* 0x000fc60000800000 */
[----:B------:R-:W-:Y:S01]  /*09f0*/  @!P4 FSEL R20, R22, R19, P0 ;  /* 0x000000131614c208 */ /* 0x000fe20000000000 */
[----:B------:R-:W-:Y:S01]  /*0a00*/  IMAD.MOV.U32 R19, RZ, RZ, 0x40080000 ;  /* 0x40080000ff137424 */ /* 0x000fe200078e00ff */
[----:B------:R-:W-:Y:S02]  /*0a10*/  @!P4 FSEL R16, R23, R21, P0 ;  /* 0x000000151710c208 */ /* 0x000fe40000000000 */
[----:B------:R-:W-:Y:S02]  /*0a20*/  FSEL R20, R20, RZ, P6 ;  /* 0x000000ff14147208 */ /* 0x000fe40003000000 */
[----:B------:R-:W-:Y:S02]  /*0a30*/  FSEL R21, R16, 1.875, P6 ;  /* 0x3ff0000010157808 */ /* 0x000fe40003000000 */
[----:B------:R-:W-:-:S04]  /*0a40*/  MOV R16, 0xa80 ;  /* 0x00000a8000107802 */ /* 0x000fc80000000f00 */
[----:B0-----:R-:W-:-:S08]  /*0a50*/  DADD R46, -R46, R20 ;  /* 0x000000002e2e7229 */ /* 0x001fd00000000114 */
[----:B------:R-:W-:-:S11]  /*0a60*/  DADD R20, -RZ, |R46| ;  /* 0x00000000ff147229 */ /* 0x000fd6000000052e */
[----:B------:R-:W-:Y:S05]  /*0a70*/  CALL.REL.NOINC `($MC$__internal_accurate_pow) ;  /* 0x0000003000307944 */ /* 0x000fea0003c00000 */
[----:B------:R-:W-:Y:S05]  /*0a80*/  BSYNC.RECONVERGENT B3 ;  /* 0x0000000000037941 */ /* 0x000fea0003800200 */
.L_x_9:
[C---:B------:R-:W-:Y:S01]  /*0a90*/  DADD R24, R46.reuse, 3 ;  /* 0x400800002e187429 */ /* 0x040fe20000000000 */
[----:B------:R-:W-:Y:S01]  /*0aa0*/  IMAD.MOV.U32 R21, RZ, RZ, R19 ;  /* 0x000000ffff157224 */ /* 0x000fe200078e0013 */
[----:B------:R-:W0:Y:S01]  /*0ab0*/  LDC R26, c[0x0][0x398] ;  /* 0x0000e600ff1a7b82 */ /* 0x000e220000000800 */
[----:B------:R-:W-:Y:S01]  /*0ac0*/  ISETP.GE.AND P3, PT, R47, RZ, PT ;  /* 0x000000ff2f00720c */ /* 0x000fe20003f66270 */
[C---:B------:R-:W-:Y:S01]  /*0ad0*/  DSETP.NEU.AND P0, PT, R46.reuse, RZ, PT ;  /* 0x000000ff2e00722a */ /* 0x040fe20003f0d000 */
[----:B------:R-:W-:Y:S01]  /*0ae0*/  BSSY.RECONVERGENT B3, `(.L_x_10) ;  /* 0x0000011000037945 */ /* 0x000fe20003800200 */
[----:B------:R-:W-:Y:S02]  /*0af0*/  DSETP.NEU.AND P1, PT, R46, 1, PT ;  /* 0x3ff000002e00742a */ /* 0x000fe40003f2d000 */
[----:B------:R-:W-:Y:S02]  /*0b00*/  DADD R22, -RZ, -R20 ;  /* 0x00000000ff167229 */ /* 0x000fe40000000914 */
[----:B------:R-:W-:-:S04]  /*0b10*/  LOP3.LUT R24, R25, 0x7ff00000, RZ, 0xc0, !PT ;  /* 0x7ff0000019187812 */ /* 0x000fc800078ec0ff */
[----:B------:R-:W-:-:S04]  /*0b20*/  ISETP.NE.AND P2, PT, R24, 0x7ff00000, PT ;  /* 0x7ff000001800780c */ /* 0x000fc80003f45270 */
[----:B------:R-:W-:Y:S02]  /*0b30*/  FSEL R20, R22, R20, !P3 ;  /* 0x0000001416147208 */ /* 0x000fe40005800000 */
[----:B------:R-:W-:Y:S02]  /*0b40*/  FSEL R19, R23, R19, !P3 ;  /* 0x0000001317137208 */ /* 0x000fe40005800000 */
[----:B------:R-:W-:Y:S02]  /*0b50*/  FSEL R20, R20, RZ, P0 ;  /* 0x000000ff14147208 */ /* 0x000fe40000000000 */
[----:B------:R-:W-:-:S03]  /*0b60*/  FSEL R21, R47, R19, !P0 ;  /* 0x000000132f157208 */ /* 0x000fc60004000000 */
[----:B------:R-:W-:Y:S05]  /*0b70*/  @P2 BRA `(.L_x_11) ;  /* 0x00000000001c2947 */ /* 0x000fea0003800000 */
[----:B------:R-:W-:-:S14]  /*0b80*/  DSETP.NAN.AND P2, PT, R46, R46, PT ;  /* 0x0000002e2e00722a */ /* 0x000fdc0003f48000 */
[----:B------:R-:W-:Y:S01]  /*0b90*/  @P2 DADD R20, R46, 3 ;  /* 0x400800002e142429 */ /* 0x000fe20000000000 */
[----:B------:R-:W-:Y:S10]  /*0ba0*/  @P2 BRA `(.L_x_11) ;  /* 0x0000000000102947 */ /* 0x000ff40003800000 */
[----:B------:R-:W-:-:S14]  /*0bb0*/  DSETP.NEU.AND P2, PT, |R46|, +INF , PT ;  /* 0x7ff000002e00742a */ /* 0x000fdc0003f4d200 */
[----:B------:R-:W-:Y:S02]  /*0bc0*/  @!P2 IMAD.MOV.U32 R16, RZ, RZ, -0x100000 ;  /* 0xfff00000ff10a424 */ /* 0x000fe400078e00ff */
[----:B------:R-:W-:-:S03]  /*0bd0*/  @!P2 IMAD.MOV.U32 R20, RZ, RZ, RZ ;  /* 0x000000ffff14a224 */ /* 0x000fc600078e00ff */
[----:B------:R-:W-:-:S07]  /*0be0*/  @!P2 SEL R21, R16, 0x7ff00000, !P3 ;  /* 0x7ff000001015a807 */ /* 0x000fce0005800000 */
.L_x_11:
[----:B------:R-:W-:Y:S05]  /*0bf0*/  BSYNC.RECONVERGENT B3 ;  /* 0x0000000000037941 */ /* 0x000fea0003800200 */
.L_x_10:
[----:B------:R-:W-:Y:S01]  /*0c00*/  FSEL R20, R20, RZ, P1 ;  /* 0x000000ff14147208 */ /* 0x000fe20000800000 */
[----:B------:R-:W-:Y:S01]  /*0c10*/  DMUL R30, R30, 100.5308837890625 ;  /* 0x405921fa1e1e7828 */ /* 0x000fe20000000000 */
[----:B------:R-:W-:Y:S01]  /*0c20*/  FSEL R21, R21, 1.875, P1 ;  /* 0x3ff0000015157808 */ /* 0x000fe20000800000 */
[----:B------:R-:W-:Y:S01]  /*0c30*/  BSSY.RECONVERGENT B3, `(.L_x_12) ;  /* 0x000000b000037945 */ /* 0x000fe20003800200 */
[----:B0-----:R-:W-:Y:S01]  /*0c40*/  FSETP.NEU.AND P2, PT, R26, 1, PT ;  /* 0x3f8000001a00780b */ /* 0x001fe20003f4d000 */
[----:B------:R-:W-:Y:S01]  /*0c50*/  IMAD.MOV.U32 R19, RZ, RZ, 0x40000000 ;  /* 0x40000000ff137424 */ /* 0x000fe200078e00ff */
[----:B------:R-:W-:Y:S02]  /*0c60*/  MOV R16, 0xce0 ;  /* 0x00000ce000107802 */ /* 0x000fe40000000f00 */
[----:B------:R-:W-:Y:S02]  /*0c70*/  DMUL R50, R50, R20 ;  /* 0x0000001432327228 */ /* 0x000fe40000000000 */
[----:B------:R-:W-:Y:S01]  /*0c80*/  DADD R20, -RZ, |R46| ;  /* 0x00000000ff147229 */ /* 0x000fe2000000052e */
[----:B------:R-:W-:-:S02]  /*0c90*/  FSEL R32, R30, RZ, P2 ;  /* 0x000000ff1e207208 */ /* 0x000fc40001000000 */
[----:B------:R-:W-:-:S05]  /*0ca0*/  FSEL R33, R31, 3.3926987648010253906, P2 ;  /* 0x405921fa1f217808 */ /* 0x000fca0001000000 */
[----:B------:R-:W0:Y:S02]  /*0cb0*/  F2F.F32.F64 R50, R50 ;  /* 0x0000003200327310 */ /* 0x000e240000301000 */
[----:B0-----:R-:W-:-:S07]  /*0cc0*/  FFMA R15, R2, R50, R15 ;  /* 0x00000032020f7223 */ /* 0x001fce000000000f */
[----:B------:R-:W-:Y:S05]  /*0cd0*/  CALL.REL.NOINC `($MC$__internal_accurate_pow) ;  /* 0x0000002c00987944 */ /* 0x000fea0003c00000 */
[----:B------:R-:W-:Y:S05]  /*0ce0*/  BSYNC.RECONVERGENT B3 ;  /* 0x0000000000037941 */ /* 0x000fea0003800200 */
.L_x_12:
[----:B------:R-:W0:Y:S01]  /*0cf0*/  MUFU.RCP64H R23, R33 ;  /* 0x0000002100177308 */ /* 0x000e220000001800 */
[----:B------:R-:W-:Y:S02]  /*0d00*/  IMAD.MOV.U32 R22, RZ, RZ, 0x1 ;  /* 0x00000001ff167424 */ /* 0x000fe400078e00ff */
[----:B------:R-:W-:Y:S01]  /*0d10*/  FMUL R28, R41, -945 ;  /* 0xc46c4000291c7820 */ /* 0x000fe20000400000 */
[----:B------:R-:W-:Y:S01]  /*0d20*/  BSSY.RECONVERGENT B3, `(.L_x_13) ;  /* 0x0000019000037945 */ /* 0x000fe20003800200 */
[----:B------:R-:W-:Y:S02]  /*0d30*/  FSEL R20, R20, RZ, P0 ;  /* 0x000000ff14147208 */ /* 0x000fe40000000000 */
[----:B------:R-:W-:Y:S02]  /*0d40*/  FSEL R21, R19, RZ, P0 ;  /* 0x000000ff13157208 */ /* 0x000fe40000000000 */
[----:B------:R-:W1:Y:S01]  /*0d50*/  F2F.F64.F32 R28, R28 ;  /* 0x0000001c001c7310 */ /* 0x000e620000201800 */
[----:B0-----:R-:W-:Y:S01]  /*0d60*/  DFMA R24, -R32, R22, 1 ;  /* 0x3ff000002018742b */ /* 0x001fe20000000116 */
[----:B-1----:R-:W-:-:S07]  /*0d70*/  FSETP.GEU.AND P2, PT, |R29|, 6.5827683646048100446e-37, PT ;  /* 0x036000001d00780b */ /* 0x002fce0003f4e200 */
[----:B------:R-:W-:-:S08]  /*0d80*/  DFMA R24, R24, R24, R24 ;  /* 0x000000181818722b */ /* 0x000fd00000000018 */
[----:B------:R-:W-:-:S08]  /*0d90*/  DFMA R24, R22, R24, R22 ;  /* 0x000000181618722b */ /* 0x000fd00000000016 */
[----:B------:R-:W-:-:S08]  /*0da0*/  DFMA R22, -R32, R24, 1 ;  /* 0x3ff000002016742b */ /* 0x000fd00000000118 */
[----:B------:R-:W-:Y:S02]  /*0db0*/  DFMA R24, R24, R22, R24 ;  /* 0x000000161818722b */ /* 0x000fe40000000018 */
[----:B------:R-:W-:-:S06]  /*0dc0*/  DADD R22, R46, 2 ;  /* 0x400000002e167429 */ /* 0x000fcc0000000000 */
[----:B------:R-:W-:-:S04]  /*0dd0*/  DMUL R38, R28, R24 ;  /* 0x000000181c267228 */ /* 0x000fc80000000000 */
[----:B------:R-:W-:-:S04]  /*0de0*/  LOP3.LUT R22, R23, 0x7ff00000, RZ, 0xc0, !PT ;  /* 0x7ff0000017167812 */ /* 0x000fc800078ec0ff */
[----:B------:R-:W-:Y:S01]  /*0df0*/  DFMA R26, -R32, R38, R28 ;  /* 0x00000026201a722b */ /* 0x000fe2000000011c */
[----:B------:R-:W-:-:S07]  /*0e00*/  ISETP.NE.AND P4, PT, R22, 0x7ff00000, PT ;  /* 0x7ff000001600780c */ /* 0x000fce0003f85270 */
[----:B------:R-:W-:-:S10]  /*0e10*/  DFMA R38, R24, R26, R38 ;  /* 0x0000001a1826722b */ /* 0x000fd40000000026 */
[----:B------:R-:W-:-:S05]  /*0e20*/  FFMA R16, RZ, R33, R39 ;  /* 0x00000021ff107223 */ /* 0x000fca0000000027 */
[----:B------:R-:W-:Y:S01]  /*0e30*/  FSETP.GT.AND P3, PT, |R16|, 1.469367938527859385e-39, PT ;  /* 0x001000001000780b */ /* 0x000fe20003f64200 */
[----:B------:R-:W-:-:S12]  /*0e40*/  @P4 BRA `(.L_x_14) ;  /* 0x0000000000184947 */ /* 0x000fd80003800000 */
[----:B------:R-:W-:-:S14]  /*0e50*/  DSETP.NAN.AND P0, PT, R46, R46, PT ;  /* 0x0000002e2e00722a */ /* 0x000fdc0003f08000 */
[----:B------:R-:W-:Y:S01]  /*0e60*/  @P0 DADD R20, R46, 2 ;  /* 0x400000002e140429 */ /* 0x000fe20000000000 */
[----:B------:R-:W-:Y:S10]  /*0e70*/  @P0 BRA `(.L_x_14) ;  /* 0x00000000000c0947 */ /* 0x000ff40003800000 */
[----:B------:R-:W-:-:S14]  /*0e80*/  DSETP.NEU.AND P0, PT, |R46|, +INF , PT ;  /* 0x7ff000002e00742a */ /* 0x000fdc0003f0d200 */
[----:B------:R-:W-:Y:S02]  /*0e90*/  @!P0 IMAD.MOV.U32 R20, RZ, RZ, 0x0 ;  /* 0x00000000ff148424 */ /* 0x000fe400078e00ff */
[----:B------:R-:W-:-:S07]  /*0ea0*/  @!P0 IMAD.MOV.U32 R21, RZ, RZ, 0x7ff00000 ;  /* 0x7ff00000ff158424 */ /* 0x000fce00078e00ff */
.L_x_14:
[----:B------:R-:W-:Y:S05]  /*0eb0*/  BSYNC.RECONVERGENT B3 ;  /* 0x0000000000037941 */ /* 0x000fea0003800200 */
.L_x_13:
[----:B------:R-:W-:Y:S01]  /*0ec0*/  BSSY.RECONVERGENT B4, `(.L_x_15) ;  /* 0x0000008000047945 */ /* 0x000fe20003800200 */
[----:B------:R-:W-:Y:S02]  /*0ed0*/  FSEL R30, R20, RZ, P1 ;  /* 0x000000ff141e7208 */ /* 0x000fe40000800000 */
[----:B------:R-:W-:Y:S01]  /*0ee0*/  FSEL R31, R21, 1.875, P1 ;  /* 0x3ff00000151f7808 */ /* 0x000fe20000800000 */
[----:B------:R-:W-:Y:S06]  /*0ef0*/  @P3 BRA P2, `(.L_x_16) ;  /* 0x0000000000103947 */ /* 0x000fec0001000000 */
[----:B------:R-:W-:Y:S01]  /*0f00*/  IMAD.MOV.U32 R26, RZ, RZ, R32 ;  /* 0x000000ffff1a7224 */ /* 0x000fe200078e0020 */
[----:B------:R-:W-:Y:S01]  /*0f10*/  MOV R16, 0xf40 ;  /* 0x00000f4000107802 */ /* 0x000fe20000000f00 */
[----:B------:R-:W-:-:S07]  /*0f20*/  IMAD.MOV.U32 R27, RZ, RZ, R33 ;  /* 0x000000ffff1b7224 */ /* 0x000fce00078e0021 */
[----:B------:R-:W-:Y:S05]  /*0f30*/  CALL.REL.NOINC `($__internal_0_$__cuda_sm20_div_rn_f64_full) ;  /* 0x0000002400947944 */ /* 0x000fea0003c00000 */
.L_x_16:
[----:B------:R-:W-:Y:S05]  /*0f40*/  BSYNC.RECONVERGENT B4 ;  /* 0x0000000000047941 */ /* 0x000fea0003800200 */
.L_x_15:
[----:B------:R-:W0:Y:S01]  /*0f50*/  MUFU.RCP64H R21, R33 ;  /* 0x0000002100157308 */ /* 0x000e220000001800 */
[----:B------:R-:W-:Y:S02]  /*0f60*/  IMAD.MOV.U32 R20, RZ, RZ, 0x1 ;  /* 0x00000001ff147424 */ /* 0x000fe400078e00ff */
[----:B------:R-:W-:Y:S01]  /*0f70*/  FMUL R28, R18, -945 ;  /* 0xc46c4000121c7820 */ /* 0x000fe20000400000 */
[----:B------:R-:W-:Y:S01]  /*0f80*/  DMUL R38, R30, R38 ;  /* 0x000000261e267228 */ /* 0x000fe20000000000 */
[----:B------:R-:W-:Y:S04]  /*0f90*/  BSSY.RECONVERGENT B4, `(.L_x_17) ;  /* 0x0000015000047945 */ /* 0x000fe80003800200 */
[----:B------:R-:W1:Y:S08]  /*0fa0*/  F2F.F64.F32 R28, R28 ;  /* 0x0000001c001c7310 */ /* 0x000e700000201800 */
[----:B------:R2:W3:Y:S01]  /*0fb0*/  F2F.F32.F64 R41, R38 ;  /* 0x0000002600297310 */ /* 0x0004e20000301000 */
[----:B0-----:R-:W-:Y:S01]  /*0fc0*/  DFMA R22, -R32, R20, 1 ;  /* 0x3ff000002016742b */ /* 0x001fe20000000114 */
[----:B-1----:R-:W-:-:S07]  /*0fd0*/  FSETP.GEU.AND P1, PT, |R29|, 6.5827683646048100446e-37, PT ;  /* 0x036000001d00780b */ /* 0x002fce0003f2e200 */
[----:B------:R-:W-:-:S08]  /*0fe0*/  DFMA R22, R22, R22, R22 ;  /* 0x000000161616722b */ /* 0x000fd00000000016 */
[----:B------:R-:W-:-:S08]  /*0ff0*/  DFMA R22, R20, R22, R20 ;  /* 0x000000161416722b */ /* 0x000fd00000000014 */
[----:B------:R-:W-:-:S08]  /*1000*/  DFMA R18, -R32, R22, 1 ;  /* 0x3ff000002012742b */ /* 0x000fd00000000116 */
[----:B------:R-:W-:-:S08]  /*1010*/  DFMA R22, R22, R18, R22 ;  /* 0x000000121616722b */ /* 0x000fd00000000016 */
[----:B------:R-:W-:-:S08]  /*1020*/  DMUL R18, R22, R28 ;  /* 0x0000001c16127228 */ /* 0x000fd00000000000 */
[----:B------:R-:W-:-:S08]  /*1030*/  DFMA R20, -R32, R18, R28 ;  /* 0x000000122014722b */ /* 0x000fd0000000011c */
[----:B------:R-:W-:-:S10]  /*1040*/  DFMA R18, R22, R20, R18 ;  /* 0x000000141612722b */ /* 0x000fd40000000012 */
[----:B------:R-:W-:-:S05]  /*1050*/  FFMA R16, RZ, R33, R19 ;  /* 0x00000021ff107223 */ /* 0x000fca0000000013 */
[----:B------:R-:W-:-:S13]  /*1060*/  FSETP.GT.AND P0, PT, |R16|, 1.469367938527859385e-39, PT ;  /* 0x001000001000780b */ /* 0x000fda0003f04200 */
[----:B--23--:R-:W-:Y:S05]  /*1070*/  @P0 BRA P1, `(.L_x_18) ;  /* 0x0000000000180947 */ /* 0x00cfea0000800000 */
[----:B------:R-:W-:Y:S01]  /*1080*/  IMAD.MOV.U32 R26, RZ, RZ, R32 ;  /* 0x000000ffff1a7224 */ /* 0x000fe200078e0020 */
[----:B------:R-:W-:Y:S01]  /*1090*/  MOV R16, 0x10c0 ;  /* 0x000010c000107802 */ /* 0x000fe20000000f00 */
[----:B------:R-:W-:-:S07]  /*10a0*/  IMAD.MOV.U32 R27, RZ, RZ, R33 ;  /* 0x000000ffff1b7224 */ /* 0x000fce00078e0021 */
[----:B------:R-:W-:Y:S05]  /*10b0*/  CALL.REL.NOINC `($__internal_0_$__cuda_sm20_div_rn_f64_full) ;  /* 0x0000002400347944 */ /* 0x000fea0003c00000 */
[----:B------:R-:W-:Y:S02]  /*10c0*/  IMAD.MOV.U32 R18, RZ, RZ, R38 ;  /* 0x000000ffff127224 */ /* 0x000fe400078e0026 */
[----:B------:R-:W-:-:S07]  /*10d0*/  IMAD.MOV.U32 R19, RZ, RZ, R39 ;  /* 0x000000ffff137224 */ /* 0x000fce00078e0027 */
.L_x_18:
[----:B------:R-:W-:Y:S05]  /*10e0*/  BSYNC.RECONVERGENT B4 ;  /* 0x0000000000047941 */ /* 0x000fea0003800200 */
.L_x_17:
        /* <DEDUP_REMOVED lines=23> */
.L_x_20:
[----:B------:R-:W-:Y:S05]  /*1260*/  BSYNC.RECONVERGENT B4 ;  /* 0x0000000000047941 */ /* 0x000fea0003800200 */
.L_x_19:
[----:B------:R-:W-:Y:S01]  /*1270*/  DMUL R30, R30, R38 ;  /* 0x000000261e1e7228 */ /* 0x000fe20000000000 */
[C---:B------:R-:W-:Y:S01]  /*1280*/  FFMA R12, -R2.reuse, R41, R12 ;  /* 0x00000029020c7223 */ /* 0x040fe2000000010c */
[----:B------:R-:W-:-:S08]  /*1290*/  FFMA R13, -R2, R18, R13 ;  /* 0x00000012020d7223 */ /* 0x000fd0000000010d */
[----:B------:R-:W0:Y:S02]  /*12a0*/  F2F.F32.F64 R31, R30 ;  /* 0x0000001e001f7310 */ /* 0x000e240000301000 */
[----:B0-----:R-:W-:-:S07]  /*12b0*/  FFMA R14, -R2, R31, R14 ;  /* 0x0000001f020e7223 */ /* 0x001fce000000010e */
.L_x_4:
[----:B------:R-:W-:Y:S05]  /*12c0*/  BSYNC.RECONVERGENT B0 ;  /* 0x0000000000007941 */ /* 0x000fea0003800200 */
.L_x_3:
[----:B------:R-:W-:Y:S01]  /*12d0*/  VIADD R4, R4, 0x1 ;  /* 0x0000000104047836 */ /* 0x000fe20000000000 */
[----:B------:R-:W-:-:S04]  /*12e0*/  IADD3 R34, P1, PT, R34, 0x28, RZ ;  /* 0x0000002822227810 */ /* 0x000fc80007f3e0ff */
[----:B------:R-:W-:Y:S01]  /*12f0*/  ISETP.NE.AND P0, PT, R4, RZ, PT ;  /* 0x000000ff0400720c */ /* 0x000fe20003f05270 */
[----:B------:R-:W-:-:S12]  /*1300*/  IMAD.X R35, RZ, RZ, R35, P1 ;  /* 0x000000ffff237224 */ /* 0x000fd800008e0623 */
[----:B------:R-:W-:Y:S05]  /*1310*/  @P0 BRA `(.L_x_21) ;  /* 0xfffffff000800947 */ /* 0x000fea000383ffff */
[----:B------:R-:W-:Y:S05]  /*1320*/  BSYNC.RECONVERGENT B1 ;  /* 0x0000000000017941 */ /* 0x000fea0003800200 */
.L_x_2:
[----:B------:R-:W-:-:S07]  /*1330*/  IMAD.MOV.U32 R4, RZ, RZ, R10 ;  /* 0x000000ffff047224 */ /* 0x000fce00078e000a */
.L_x_1:
[----:B------:R-:W-:Y:S05]  /*1340*/  BSYNC.RECONVERGENT B2 ;  /* 0x0000000000027941 */ /* 0x000fea0003800200 */
.L_x_0:
[----:B------:R-:W0:Y:S01]  /*1350*/  LDCU UR5, c[0x0][0x39c] ;  /* 0x00007380ff0577ac */ /* 0x000e220008000800 */
[----:B------:R-:W-:Y:S01]  /*1360*/  BSSY.RECONVERGENT B1, `(.L_x_22) ;  /* 0x000011f000017945 */ /* 0x000fe20003800200 */
[----:B0-----:R-:W-:-:S13]  /*1370*/  ISETP.GE.AND P0, PT, R4, UR5, PT ;  /* 0x0000000504007c0c */ /* 0x001fda000bf06270 */
[----:B------:R-:W-:Y:S05]  /*1380*/  @P0 BRA `(.L_x_23) ;  /* 0x0000001000700947 */ /* 0x000fea0003800000 */
[----:B------:R-:W0:Y:S01]  /*1390*/  LDC.64 R2, c[0x0][0x380] ;  /* 0x0000e000ff027b82 */ /* 0x000e220000000a00 */
[----:B------:R-:W1:Y:S01]  /*13a0*/  LDCU UR5, c[0x0][0x394] ;  /* 0x00007280ff0577ac */ /* 0x000e620008000800 */
[----:B0-----:R-:W-:-:S05]  /*13b0*/  IMAD.WIDE.U32 R22, R4, 0x28, R2 ;  /* 0x0000002804167825 */ /* 0x001fca00078e0002 */
[----:B------:R-:W1:Y:S04]  /*13c0*/  LDG.E R0, desc[UR6][R22.64] ;  /* 0x0000000616007981 */ /* 0x000e68000c1e1900 */
[----:B------:R-:W2:Y:S04]  /*13d0*/  LDG.E R2, desc[UR6][R22.64+0x4] ;  /* 0x0000040616027981 */ /* 0x000ea8000c1e1900 */
[----:B------:R-:W3:Y:S01]  /*13e0*/  LDG.E R3, desc[UR6][R22.64+0x8] ;  /* 0x0000080616037981 */ /* 0x000ee2000c1e1900 */
[----:B------:R-:W-:Y:S01]  /*13f0*/  ISETP.NE.AND P0, PT, R4, R11, PT ;  /* 0x0000000b0400720c */ /* 0x000fe20003f05270 */
[----:B------:R-:W-:Y:S01]  /*1400*/  BSSY.RECONVERGENT B0, `(.L_x_24) ;  /* 0x0000113000007945 */ /* 0x000fe20003800200 */
[----:B-1----:R-:W-:Y:S01]  /*1410*/  FFMA R0, R9, UR5, -R0 ;  /* 0x0000000509007c23 */ /* 0x002fe20008000800 */
[----:B--2---:R-:W-:Y:S01]  /*1420*/  FFMA R2, R7, UR5, -R2 ;  /* 0x0000000507027c23 */ /* 0x004fe20008000802 */
[----:B---3--:R-:W-:-:S09]  /*1430*/  FFMA R3, R8, UR5, -R3 ;  /* 0x0000000508037c23 */ /* 0x008fd20008000803 */
[----:B------:R-:W-:Y:S05]  /*1440*/  @!P0 BRA `(.L_x_25) ;  /* 0x0000001000388947 */ /* 0x000fea0003800000 */
[----:B------:R-:W2:Y:S01]  /*1450*/  LDG.E R6, desc[UR6][R22.64+0x20] ;  /* 0x0000200616067981 */ /* 0x000ea2000c1e1900 */
[----:B------:R-:W0:Y:S01]  /*1460*/  LDC R30, c[0x0][0x398] ;  /* 0x0000e600ff1e7b82 */ /* 0x000e220000000800 */
[----:B------:R-:W-:-:S04]  /*1470*/  FMUL R5, R2, R2 ;  /* 0x0000000202057220 */ /* 0x000fc80000400000 */
[----:B------:R-:W-:-:S04]  /*1480*/  FFMA R32, R0, R0, R5 ;  /* 0x0000000000207223 */ /* 0x000fc80000000005 */
[----:B------:R-:W-:Y:S01]  /*1490*/  FFMA R32, R3, R3, R32 ;  /* 0x0000000303207223 */ /* 0x000fe20000000020 */
[----:B0-----:R-:W-:Y:S01]  /*14a0*/  FMUL R5, R30, R30 ;  /* 0x0000001e1e057220 */ /* 0x001fe20000400000 */
[----:B--2---:R-:W-:-:S04]  /*14b0*/  FSETP.GTU.AND P0, PT, R6, 0.5, PT ;  /* 0x3f0000000600780b */ /* 0x004fc80003f0c000 */
[----:B------:R-:W-:-:S13]  /*14c0*/  FSETP.GT.OR P0, PT, R32, R5, !P0 ;  /* 0x000000052000720b */ /* 0x000fda0004704400 */
[----:B------:R-:W-:Y:S05]  /*14d0*/  @P0 BRA `(.L_x_25) ;  /* 0x0000001000140947 */ /* 0x000fea0003800000 */
[----:B------:R0:W5:Y:S01]  /*14e0*/  LDG.E R5, desc[UR6][R22.64+0x18] ;  /* 0x0000180616057981 */ /* 0x000162000c1e1900 */
[----:B------:R-:W1:Y:S01]  /*14f0*/  F2F.F64.F32 R30, R30 ;  /* 0x0000001e001e7310 */ /* 0x000e620000201800 */
[----:B------:R-:W-:Y:S01]  /*1500*/  BSSY.RECONVERGENT B2, `(.L_x_26) ;  /* 0x0000005000027945 */ /* 0x000fe20003800200 */
[----:B------:R-:W-:Y:S01]  /*1510*/  IMAD.MOV.U32 R19, RZ, RZ, 0x40220000 ;  /* 0x40220000ff137424 */ /* 0x000fe200078e00ff */
[----:B------:R-:W-:Y:S01]  /*1520*/  MOV R16, 0x1550 ;  /* 0x0000155000107802 */ /* 0x000fe20000000f00 */
[----:B01----:R-:W-:-:S11]  /*1530*/  DADD R20, -RZ, |R30| ;  /* 0x00000000ff147229 */ /* 0x003fd6000000051e */
[----:B-----5:R-:W-:Y:S05]  /*1540*/  CALL.REL.NOINC `($MC$__internal_accurate_pow) ;  /* 0x00000024007c7944 */ /* 0x020fea0003c00000 */
[----:B------:R-:W-:Y:S05]  /*1550*/  BSYNC.RECONVERGENT B2 ;  /* 0x0000000000027941 */ /* 0x000fea0003800200 */
.L_x_26:
[----:B------:R-:W0:Y:S01]  /*1560*/  LDC R10, c[0x0][0x398] ;  /* 0x0000e600ff0a7b82 */ /* 0x000e220000000800 */
[----:B------:R-:W-:Y:S01]  /*1570*/  DADD R22, R30, 9 ;  /* 0x402200001e167429 */ /* 0x000fe20000000000 */
[----:B------:R-:W-:Y:S01]  /*1580*/  IMAD.MOV.U32 R18, RZ, RZ, R20 ;  /* 0x000000ffff127224 */ /* 0x000fe200078e0014 */
[----:B------:R-:W-:-:S05]  /*1590*/  ISETP.GE.AND P2, PT, R31, RZ, PT ;  /* 0x000000ff1f00720c */ /* 0x000fca0003f46270 */
[----:B------:R-:W-:-:S03]  /*15a0*/  DADD R16, -RZ, -R18 ;  /* 0x00000000ff107229 */ /* 0x000fc60000000912 */
[----:B------:R-:W-:-:S04]  /*15b0*/  LOP3.LUT R6, R23, 0x7ff00000, RZ, 0xc0, !PT ;  /* 0x7ff0000017067812 */ /* 0x000fc800078ec0ff */
[----:B------:R-:W-:-:S03]  /*15c0*/  ISETP.NE.AND P0, PT, R6, 0x7ff00000, PT ;  /* 0x7ff000000600780c */ /* 0x000fc60003f05270 */
[----:B------:R-:W-:Y:S02]  /*15d0*/  FSEL R46, R16, R20, !P2 ;  /* 0x00000014102e7208 */ /* 0x000fe40005000000 */
[----:B------:R-:W-:-:S03]  /*15e0*/  FSEL R47, R17, R19, !P2 ;  /* 0x00000013112f7208 */ /* 0x000fc60005000000 */
[----:B------:R-:W-:Y:S01]  /*15f0*/  IMAD.MOV.U32 R34, RZ, RZ, R46 ;  /* 0x000000ffff227224 */ /* 0x000fe200078e002e */
[----:B0-----:R-:W-:Y:S01]  /*1600*/  FSETP.NEU.AND P1, PT, R10, RZ, PT ;  /* 0x000000ff0a00720b */ /* 0x001fe20003f2d000 */
[----:B------:R-:W-:-:S12]  /*1610*/  IMAD.MOV.U32 R35, RZ, RZ, R47 ;  /* 0x000000ffff237224 */ /* 0x000fd800078e002f */
[----:B------:R-:W-:Y:S02]  /*1620*/  @!P1 IMAD.MOV.U32 R34, RZ, RZ, RZ ;  /* 0x000000ffff229224 */ /* 0x000fe400078e00ff */
[----:B------:R-:W-:Y:S01]  /*1630*/  @!P1 IMAD.MOV.U32 R35, RZ, RZ, R31 ;  /* 0x000000ffff239224 */ /* 0x000fe200078e001f */
[----:B------:R-:W-:Y:S06]  /*1640*/  @P0 BRA `(.L_x_27) ;  /* 0x0000000000240947 */ /* 0x000fec0003800000 */
[----:B------:R-:W-:-:S13]  /*1650*/  FSETP.NAN.AND P0, PT, R10, R10, PT ;  /* 0x0000000a0a00720b */ /* 0x000fda0003f08000 */
[----:B------:R-:W-:Y:S05]  /*1660*/  @P0 BRA `(.L_x_28) ;  /* 0x0000000000180947 */ /* 0x000fea0003800000 */
[----:B------:R-:W-:-:S14]  /*1670*/  DSETP.NEU.AND P0, PT, |R30|, +INF , PT ;  /* 0x7ff000001e00742a */ /* 0x000fdc0003f0d200 */
[----:B------:R-:W-:Y:S05]  /*1680*/  @P0 BRA `(.L_x_27) ;  /* 0x0000000000140947 */ /* 0x000fea0003800000 */
[----:B------:R-:W-:-:S05]  /*1690*/  IMAD.MOV.U32 R34, RZ, RZ, -0x100000 ;  /* 0xfff00000ff227424 */ /* 0x000fca00078e00ff */
[----:B------:R-:W-:Y:S01]  /*16a0*/  SEL R35, R34, 0x7ff00000, !P2 ;  /* 0x7ff0000022237807 */ /* 0x000fe20005000000 */
[----:B------:R-:W-:Y:S01]  /*16b0*/  IMAD.MOV.U32 R34, RZ, RZ, RZ ;  /* 0x000000ffff227224 */ /* 0x000fe200078e00ff */
[----:B------:R-:W-:Y:S06]  /*16c0*/  BRA `(.L_x_27) ;  /* 0x0000000000047947 */ /* 0x000fec0003800000 */
.L_x_28:
[----:B------:R-:W-:-:S11]  /*16d0*/  DADD R34, R30, 9 ;  /* 0x402200001e227429 */ /* 0x000fd60000000000 */
.L_x_27:
[----:B------:R-:W-:Y:S01]  /*16e0*/  DADD R20, -RZ, |R30| ;  /* 0x00000000ff147229 */ /* 0x000fe2000000051e */
[----:B------:R-:W-:Y:S01]  /*16f0*/  BSSY.RECONVERGENT B2, `(.L_x_29) ;  /* 0x0000004000027945 */ /* 0x000fe20003800200 */
[----:B------:R-:W-:Y:S01]  /*1700*/  IMAD.MOV.U32 R19, RZ, RZ, 0x40000000 ;  /* 0x40000000ff137424 */ /* 0x000fe200078e00ff */
[----:B------:R-:W-:-:S08]  /*1710*/  MOV R16, 0x1730 ;  /* 0x0000173000107802 */ /* 0x000fd00000000f00 */
[----:B------:R-:W-:Y:S05]  /*1720*/  CALL.REL.NOINC `($MC$__internal_accurate_pow) ;  /* 0x0000002400047944 */ /* 0x000fea0003c00000 */
[----:B------:R-:W-:Y:S05]  /*1730*/  BSYNC.RECONVERGENT B2 ;  /* 0x0000000000027941 */ /* 0x000fea0003800200 */
.L_x_29:
[----:B------:R-:W-:Y:S01]  /*1740*/  DADD R16, R30, 2 ;  /* 0x400000001e107429 */ /* 0x000fe20000000000 */
[----:B------:R-:W-:Y:S02]  /*1750*/  IMAD.MOV.U32 R36, RZ, RZ, R20 ;  /* 0x000000ffff247224 */ /* 0x000fe400078e0014 */
[----:B------:R-:W-:-:S03]  /*1760*/  IMAD.MOV.U32 R37, RZ, RZ, R19 ;  /* 0x000000ffff257224 */ /* 0x000fc600078e0013 */
[----:B------:R-:W-:-:S04]  /*1770*/  IMAD.MOV.U32 R16, RZ, RZ, R36 ;  /* 0x000000ffff107224 */ /* 0x000fc800078e0024 */
[----:B------:R-:W-:Y:S01]  /*1780*/  LOP3.LUT R10, R17, 0x7ff00000, RZ, 0xc0, !PT ;  /* 0x7ff00000110a7812 */ /* 0x000fe200078ec0ff */
[----:B------:R-:W-:Y:S01]  /*1790*/  IMAD.MOV.U32 R17, RZ, RZ, R37 ;  /* 0x000000ffff117224 */ /* 0x000fe200078e0025 */
[----:B------:R-:W-:Y:S02]  /*17a0*/  @!P1 CS2R R16, SRZ ;  /* 0x0000000000109805 */ /* 0x000fe4000001ff00 */
[----:B------:R-:W-:-:S13]  /*17b0*/  ISETP.NE.AND P0, PT, R10, 0x7ff00000, PT ;  /* 0x7ff000000a00780c */ /* 0x000fda0003f05270 */
[----:B------:R-:W-:Y:S05]  /*17c0*/  @P0 BRA `(.L_x_30) ;  /* 0x0000000000240947 */ /* 0x000fea0003800000 */
[----:B------:R-:W0:Y:S02]  /*17d0*/  LDC R18, c[0x0][0x398] ;  /* 0x0000e600ff127b82 */ /* 0x000e240000000800 */
[----:B0-----:R-:W-:-:S13]  /*17e0*/  FSETP.NAN.AND P0, PT, R18, R18, PT ;  /* 0x000000121200720b */ /* 0x001fda0003f08000 */
[----:B------:R-:W-:Y:S05]  /*17f0*/  @P0 BRA `(.L_x_31) ;  /* 0x0000000000140947 */ /* 0x000fea0003800000 */
[----:B------:R-:W-:-:S14]  /*1800*/  DSETP.NEU.AND P0, PT, |R30|, +INF , PT ;  /* 0x7ff000001e00742a */ /* 0x000fdc0003f0d200 */
[----:B------:R-:W-:Y:S05]  /*1810*/  @P0 BRA `(.L_x_30) ;  /* 0x0000000000100947 */ /* 0x000fea0003800000 */
[----:B------:R-:W-:Y:S02]  /*1820*/  IMAD.MOV.U32 R16, RZ, RZ, 0x0 ;  /* 0x00000000ff107424 */ /* 0x000fe400078e00ff */
[----:B------:R-:W-:Y:S01]  /*1830*/  IMAD.MOV.U32 R17, RZ, RZ, 0x7ff00000 ;  /* 0x7ff00000ff117424 */ /* 0x000fe200078e00ff */
[----:B------:R-:W-:Y:S06]  /*1840*/  BRA `(.L_x_30) ;  /* 0x0000000000047947 */ /* 0x000fec0003800000 */
.L_x_31:
[----:B------:R-:W-:-:S11]  /*1850*/  DADD R16, R30, 2 ;  /* 0x400000001e107429 */ /* 0x000fd60000000000 */
.L_x_30:
[----:B------:R-:W0:Y:S01]  /*1860*/  LDC R18, c[0x0][0x398] ;  /* 0x0000e600ff127b82 */ /* 0x000e220000000800 */
[----:B------:R-:W1:Y:S01]  /*1870*/  F2F.F64.F32 R32, R32 ;  /* 0x0000002000207310 */ /* 0x000e620000201800 */
[----:B------:R-:W-:Y:S01]  /*1880*/  BSSY.RECONVERGENT B2, `(.L_x_32) ;  /* 0x0000009000027945 */ /* 0x000fe20003800200 */
[----:B------:R-:W-:Y:S01]  /*1890*/  IMAD.MOV.U32 R19, RZ, RZ, 0x40080000 ;  /* 0x40080000ff137424 */ /* 0x000fe200078e00ff */
[----:B0-----:R-:W-:-:S04]  /*18a0*/  FSETP.NEU.AND P0, PT, R18, 1, PT ;  /* 0x3f8000001200780b */ /* 0x001fc80003f0d000 */
[----:B------:R-:W-:Y:S02]  /*18b0*/  FSEL R40, R16, RZ, P0 ;  /* 0x000000ff10287208 */ /* 0x000fe40000000000 */
[----:B------:R-:W-:Y:S02]  /*18c0*/  FSEL R41, R17, 1.875, P0 ;  /* 0x3ff0000011297808 */ /* 0x000fe40000000000 */
[----:B------:R-:W-:-:S04]  /*18d0*/  MOV R16, 0x1910 ;  /* 0x0000191000107802 */ /* 0x000fc80000000f00 */
[----:B-1----:R-:W-:-:S08]  /*18e0*/  DADD R40, -R32, R40 ;  /* 0x0000000020287229 */ /* 0x002fd00000000128 */
[----:B------:R-:W-:-:S11]  /*18f0*/  DADD R20, -RZ, |R40| ;  /* 0x00000000ff147229 */ /* 0x000fd60000000528 */
[----:B------:R-:W-:Y:S05]  /*1900*/  CALL.REL.NOINC `($MC$__internal_accurate_pow) ;  /* 0x00000020008c7944 */ /* 0x000fea0003c00000 */
[----:B------:R-:W-:Y:S05]  /*1910*/  BSYNC.RECONVERGENT B2 ;  /* 0x0000000000027941 */ /* 0x000fea0003800200 */
.L_x_32:
[C---:B------:R-:W-:Y:S01]  /*1920*/  DADD R16, R40.reuse, 3 ;  /* 0x4008000028107429 */ /* 0x040fe20000000000 */
[----:B------:R-:W-:Y:S01]  /*1930*/  IMAD.MOV.U32 R18, RZ, RZ, R20 ;  /* 0x000000ffff127224 */ /* 0x000fe200078e0014 */
[----:B------:R-:W-:Y:S01]  /*1940*/  DSETP.NEU.AND P2, PT, R40, RZ, PT ;  /* 0x000000ff2800722a */ /* 0x000fe20003f4d000 */
[----:B------:R-:W-:Y:S01]  /*1950*/  ISETP.GE.AND P4, PT, R41, RZ, PT ;  /* 0x000000ff2900720c */ /* 0x000fe20003f86270 */
[----:B------:R-:W-:Y:S03]  /*1960*/  BSSY.RECONVERGENT B2, `(.L_x_33) ;  /* 0x0000012000027945 */ /* 0x000fe60003800200 */
[----:B------:R-:W-:-:S03]  /*1970*/  DADD R22, -RZ, -R18 ;  /* 0x00000000ff167229 */ /* 0x000fc60000000912 */
[----:B------:R-:W-:-:S04]  /*1980*/  LOP3.LUT R16, R17, 0x7ff00000, RZ, 0xc0, !PT ;  /* 0x7ff0000011107812 */ /* 0x000fc800078ec0ff */
[----:B------:R-:W-:-:S03]  /*1990*/  ISETP.NE.AND P3, PT, R16, 0x7ff00000, PT ;  /* 0x7ff000001000780c */ /* 0x000fc60003f65270 */
[----:B------:R-:W-:Y:S01]  /*19a0*/  FSEL R16, R22, R20, !P4 ;  /* 0x0000001416107208 */ /* 0x000fe20006000000 */
[----:B------:R-:W-:Y:S01]  /*19b0*/  @!P2 IMAD.MOV.U32 R16, RZ, RZ, RZ ;  /* 0x000000ffff10a224 */ /* 0x000fe200078e00ff */
[----:B------:R-:W-:Y:S01]  /*19c0*/  FSEL R17, R23, R19, !P4 ;  /* 0x0000001317117208 */ /* 0x000fe20006000000 */
[----:B------:R-:W-:-:S07]  /*19d0*/  @!P2 IMAD.MOV.U32 R17, RZ, RZ, R41 ;  /* 0x000000ffff11a224 */ /* 0x000fce00078e0029 */
[----:B------:R-:W-:Y:S05]  /*19e0*/  @P3 BRA `(.L_x_34) ;  /* 0x0000000000243947 */ /* 0x000fea0003800000 */
[----:B------:R-:W-:-:S14]  /*19f0*/  DSETP.NAN.AND P2, PT, R40, R40, PT ;  /* 0x000000282800722a */ /* 0x000fdc0003f48000 */
[----:B------:R-:W-:Y:S05]  /*1a00*/  @P2 BRA `(.L_x_35) ;  /* 0x0000000000182947 */ /* 0x000fea0003800000 */
[----:B------:R-:W-:-:S14]  /*1a10*/  DSETP.NEU.AND P2, PT, |R40|, +INF , PT ;  /* 0x7ff000002800742a */ /* 0x000fdc0003f4d200 */
[----:B------:R-:W-:Y:S05]  /*1a20*/  @P2 BRA `(.L_x_34) ;  /* 0x0000000000142947 */ /* 0x000fea0003800000 */
[----:B------:R-:W-:-:S05]  /*1a30*/  IMAD.MOV.U32 R16, RZ, RZ, -0x100000 ;  /* 0xfff00000ff107424 */ /* 0x000fca00078e00ff */
[----:B------:R-:W-:Y:S01]  /*1a40*/  SEL R17, R16, 0x7ff00000, !P4 ;  /* 0x7ff0000010117807 */ /* 0x000fe20006000000 */
[----:B------:R-:W-:Y:S01]  /*1a50*/  IMAD.MOV.U32 R16, RZ, RZ, RZ ;  /* 0x000000ffff107224 */ /* 0x000fe200078e00ff */
[----:B------:R-:W-:Y:S06]  /*1a60*/  BRA `(.L_x_34) ;  /* 0x0000000000047947 */ /* 0x000fec0003800000 */
.L_x_35:
[----:B------:R-:W-:-:S11]  /*1a70*/  DADD R16, R40, 3 ;  /* 0x4008000028107429 */ /* 0x000fd60000000000 */
.L_x_34:
[----:B------:R-:W-:Y:S05]  /*1a80*/  BSYNC.RECONVERGENT B2 ;  /* 0x0000000000027941 */ /* 0x000fea0003800200 */
.L_x_33:
[----:B------:R-:W-:Y:S01]  /*1a90*/  DMUL R26, R34, 201.061767578125 ;  /* 0x406921fa221a7828 */ /* 0x000fe20000000000 */
[----:B------:R-:W-:Y:S01]  /*1aa0*/  IMAD.MOV.U32 R18, RZ, RZ, 0x1 ;  /* 0x00000001ff127424 */ /* 0x000fe200078e00ff */
[----:B------:R-:W-:Y:S01]  /*1ab0*/  DSETP.NEU.AND P2, PT, R40, 1, PT ;  /* 0x3ff000002800742a */ /* 0x000fe20003f4d000 */
[----:B------:R-:W-:Y:S03]  /*1ac0*/  BSSY.RECONVERGENT B2, `(.L_x_36) ;  /* 0x0000013000027945 */ /* 0x000fe60003800200 */
[----:B------:R-:W0:Y:S02]  /*1ad0*/  MUFU.RCP64H R19, R27 ;  /* 0x0000001b00137308 */ /* 0x000e240000001800 */
[----:B------:R-:W-:Y:S02]  /*1ae0*/  FSEL R34, R16, RZ, P2 ;  /* 0x000000ff10227208 */ /* 0x000fe40001000000 */
[----:B------:R-:W-:Y:S01]  /*1af0*/  FSEL R35, R17, 1.875, P2 ;  /* 0x3ff0000011237808 */ /* 0x000fe20001000000 */
        /* <DEDUP_REMOVED lines=15> */
.L_x_37:
[----:B------:R-:W-:Y:S05]  /*1bf0*/  BSYNC.RECONVERGENT B2 ;  /* 0x0000000000027941 */ /* 0x000fea0003800200 */
.L_x_36:
[----:B------:R-:W-:Y:S01]  /*1c00*/  FSEL R16, R38, -7.47556793897529530028e+25, P0 ;  /* 0xea77588626107808 */ /* 0x000fe20000000000 */
[----:B------:R-:W-:Y:S01]  /*1c10*/  FMUL R0, R0, -945 ;  /* 0xc46c400000007820 */ /* 0x000fe20000400000 */
[----:B------:R-:W-:Y:S01]  /*1c20*/  FSEL R17, R39, 1.9458352327346801758, P0 ;  /* 0x3ff9112127117808 */ /* 0x000fe20000000000 */
[----:B------:R-:W-:Y:S01]  /*1c30*/  @!P1 IMAD.MOV.U32 R46, RZ, RZ, RZ ;  /* 0x000000ffff2e9224 */ /* 0x000fe200078e00ff */
[----:B------:R-:W-:Y:S01]  /*1c40*/  ISETP.NE.AND P0, PT, R6, 0x7ff00000, PT ;  /* 0x7ff000000600780c */ /* 0x000fe20003f05270 */
[----:B------:R-:W-:-:S03]  /*1c50*/  @!P1 IMAD.MOV.U32 R47, RZ, RZ, R31 ;  /* 0x000000ffff2f9224 */ /* 0x000fc600078e001f */
[----:B------:R-:W-:-:S10]  /*1c60*/  DMUL R34, R16, R34 ;  /* 0x0000002210227228 */ /* 0x000fd40000000000 */
[----:B------:R-:W0:Y:S02]  /*1c70*/  F2F.F32.F64 R34, R34 ;  /* 0x0000002200227310 */ /* 0x000e240000301000 */
[----:B0-----:R-:W-:Y:S01]  /*1c80*/  FFMA R15, R5, R34, R15 ;  /* 0x00000022050f7223 */ /* 0x001fe2000000000f */
[----:B------:R-:W-:Y:S06]  /*1c90*/  @P0 BRA `(.L_x_38) ;  /* 0x00000000002c0947 */ /* 0x000fec0003800000 */
[----:B------:R-:W0:Y:S02]  /*1ca0*/  LDC R6, c[0x0][0x398] ;  /* 0x0000e600ff067b82 */ /* 0x000e240000000800 */
[----:B0-----:R-:W-:-:S13]  /*1cb0*/  FSETP.NAN.AND P0, PT, R6, R6, PT ;  /* 0x000000060600720b */ /* 0x001fda0003f08000 */
[----:B------:R-:W-:Y:S05]  /*1cc0*/  @P0 BRA `(.L_x_39) ;  /* 0x00000000001c0947 */ /* 0x000fea0003800000 */
[----:B------:R-:W-:-:S14]  /*1cd0*/  DSETP.NEU.AND P0, PT, |R30|, +INF , PT ;  /* 0x7ff000001e00742a */ /* 0x000fdc0003f0d200 */
[----:B------:R-:W-:Y:S05]  /*1ce0*/  @P0 BRA `(.L_x_38) ;  /* 0x0000000000180947 */ /* 0x000fea0003800000 */
[----:B------:R-:W-:Y:S01]  /*1cf0*/  IMAD.MOV.U32 R46, RZ, RZ, -0x100000 ;  /* 0xfff00000ff2e7424 */ /* 0x000fe200078e00ff */
[----:B------:R-:W-:-:S04]  /*1d00*/  ISETP.GE.AND P0, PT, R31, RZ, PT ;  /* 0x000000ff1f00720c */ /* 0x000fc80003f06270 */
[----:B------:R-:W-:Y:S01]  /*1d10*/  SEL R47, R46, 0x7ff00000, !P0 ;  /* 0x7ff000002e2f7807 */ /* 0x000fe20004000000 */
[----:B------:R-:W-:Y:S01]  /*1d20*/  IMAD.MOV.U32 R46, RZ, RZ, RZ ;  /* 0x000000ffff2e7224 */ /* 0x000fe200078e00ff */
[----:B------:R-:W-:Y:S07]  /*1d30*/  BRA `(.L_x_38) ;  /* 0x0000000000047947 */ /* 0x000fee0003800000 */
.L_x_39:
[----:B------:R-:W-:-:S11]  /*1d40*/  DADD R46, R30, 9 ;  /* 0x402200001e2e7429 */ /* 0x000fd60000000000 */
.L_x_38:
[----:B------:R-:W0:Y:S01]  /*1d50*/  LDC R6, c[0x0][0x398] ;  /* 0x0000e600ff067b82 */ /* 0x000e220000000800 */
[----:B------:R-:W-:Y:S01]  /*1d60*/  ISETP.NE.AND P1, PT, R10, 0x7ff00000, PT ;  /* 0x7ff000000a00780c */ /* 0x000fe20003f25270 */
[----:B------:R1:W2:Y:S01]  /*1d70*/  F2F.F64.F32 R34, R0 ;  /* 0x0000000000227310 */ /* 0x0002a20000201800 */
[----:B0-----:R-:W-:-:S13]  /*1d80*/  FSETP.NEU.AND P0, PT, R6, RZ, PT ;  /* 0x000000ff0600720b */ /* 0x001fda0003f0d000 */
[----:B------:R-:W-:Y:S01]  /*1d90*/  @!P0 CS2R R36, SRZ ;  /* 0x0000000000248805 */ /* 0x000fe2000001ff00 */
[----:B-12---:R-:W-:Y:S06]  /*1da0*/  @P1 BRA `(.L_x_40) ;  /* 0x0000000000201947 */ /* 0x006fec0003800000 */
[----:B------:R-:W-:-:S13]  /*1db0*/  FSETP.NAN.AND P0, PT, R6, R6, PT ;  /* 0x000000060600720b */ /* 0x000fda0003f08000 */
[----:B------:R-:W-:Y:S05]  /*1dc0*/  @P0 BRA `(.L_x_41) ;  /* 0x0000000000140947 */ /* 0x000fea0003800000 */
[----:B------:R-:W-:-:S14]  /*1dd0*/  DSETP.NEU.AND P0, PT, |R30|, +INF , PT ;  /* 0x7ff000001e00742a */ /* 0x000fdc0003f0d200 */
[----:B------:R-:W-:Y:S05]  /*1de0*/  @P0 BRA `(.L_x_40) ;  /* 0x0000000000100947 */ /* 0x000fea0003800000 */
[----:B------:R-:W-:Y:S02]  /*1df0*/  IMAD.MOV.U32 R36, RZ, RZ, 0x0 ;  /* 0x00000000ff247424 */ /* 0x000fe400078e00ff */
[----:B------:R-:W-:Y:S01]  /*1e00*/  IMAD.MOV.U32 R37, RZ, RZ, 0x7ff00000 ;  /* 0x7ff00000ff257424 */ /* 0x000fe200078e00ff */
[----:B------:R-:W-:Y:S06]  /*1e10*/  BRA `(.L_x_40) ;  /* 0x0000000000047947 */ /* 0x000fec0003800000 */
.L_x_41:
[----:B------:R-:W-:-:S11]  /*1e20*/  DADD R36, R30, 2 ;  /* 0x400000001e247429 */ /* 0x000fd60000000000 */
.L_x_40:
[----:B------:R-:W-:Y:S01]  /*1e30*/  FSETP.NEU.AND P0, PT, R6, 1, PT ;  /* 0x3f8000000600780b */ /* 0x000fe20003f0d000 */
[----:B------:R-:W-:Y:S01]  /*1e40*/  BSSY.RECONVERGENT B2, `(.L_x_42) ;  /* 0x0000008000027945 */ /* 0x000fe20003800200 */
[----:B------:R-:W-:Y:S01]  /*1e50*/  IMAD.MOV.U32 R19, RZ, RZ, 0x40000000 ;  /* 0x40000000ff137424 */ /* 0x000fe200078e00ff */
[----:B------:R-:W-:Y:S02]  /*1e60*/  MOV R16, 0x1ec0 ;  /* 0x00001ec000107802 */ /* 0x000fe40000000f00 */
[----:B------:R-:W-:Y:S02]  /*1e70*/  FSEL R30, R36, RZ, P0 ;  /* 0x000000ff241e7208 */ /* 0x000fe40000000000 */
[----:B------:R-:W-:-:S06]  /*1e80*/  FSEL R31, R37, 1.875, P0 ;  /* 0x3ff00000251f7808 */ /* 0x000fcc0000000000 */
[----:B------:R-:W-:-:S08]  /*1e90*/  DADD R30, -R32, R30 ;  /* 0x00000000201e7229 */ /* 0x000fd0000000011e */
[----:B------:R-:W-:-:S11]  /*1ea0*/  DADD R20, -RZ, |R30| ;  /* 0x00000000ff147229 */ /* 0x000fd6000000051e */
[----:B------:R-:W-:Y:S05]  /*1eb0*/  CALL.REL.NOINC `($MC$__internal_accurate_pow) ;  /* 0x0000001c00207944 */ /* 0x000fea0003c00000 */
[----:B------:R-:W-:Y:S05]  /*1ec0*/  BSYNC.RECONVERGENT B2 ;  /* 0x0000000000027941 */ /* 0x000fea0003800200 */
.L_x_42:
[C---:B------:R-:W-:Y:S01]  /*1ed0*/  DADD R16, R30.reuse, 2 ;  /* 0x400000001e107429 */ /* 0x040fe20000000000 */
[----:B------:R-:W-:Y:S01]  /*1ee0*/  BSSY.RECONVERGENT B2, `(.L_x_43) ;  /* 0x000000f000027945 */ /* 0x000fe20003800200 */
[----:B------:R-:W-:Y:S01]  /*1ef0*/  DSETP.NEU.AND P0, PT, R30, RZ, PT ;  /* 0x000000ff1e00722a */ /* 0x000fe20003f0d000 */
[----:B------:R-:W-:-:S07]  /*1f00*/  IMAD.MOV.U32 R21, RZ, RZ, R19 ;  /* 0x000000ffff157224 */ /* 0x000fce00078e0013 */
[----:B------:R-:W-:-:S04]  /*1f10*/  LOP3.LUT R16, R17, 0x7ff00000, RZ, 0xc0, !PT ;  /* 0x7ff0000011107812 */ /* 0x000fc800078ec0ff */
[----:B------:R-:W-:Y:S02]  /*1f20*/  ISETP.NE.AND P1, PT, R16, 0x7ff00000, PT ;  /* 0x7ff000001000780c */ /* 0x000fe40003f25270 */
[----:B------:R-:W-:-:S11]  /*1f30*/  @!P0 CS2R R20, SRZ ;  /* 0x0000000000148805 */ /* 0x000fd6000001ff00 */
[----:B------:R-:W-:Y:S05]  /*1f40*/  @P1 BRA `(.L_x_44) ;  /* 0x0000000000201947 */ /* 0x000fea0003800000 */
[----:B------:R-:W-:-:S14]  /*1f50*/  DSETP.NAN.AND P0, PT, R30, R30, PT ;  /* 0x0000001e1e00722a */ /* 0x000fdc0003f08000 */
[----:B------:R-:W-:Y:S05]  /*1f60*/  @P0 BRA `(.L_x_45) ;  /* 0x0000000000140947 */ /* 0x000fea0003800000 */
[----:B------:R-:W-:-:S14]  /*1f70*/  DSETP.NEU.AND P0, PT, |R30|, +INF , PT ;  /* 0x7ff000001e00742a */ /* 0x000fdc0003f0d200 */
[----:B------:R-:W-:Y:S05]  /*1f80*/  @P0 BRA `(.L_x_44) ;  /* 0x0000000000100947 */ /* 0x000fea0003800000 */
[----:B------:R-:W-:Y:S02]  /*1f90*/  IMAD.MOV.U32 R20, RZ, RZ, 0x0 ;  /* 0x00000000ff147424 */ /* 0x000fe400078e00ff */
[----:B------:R-:W-:Y:S01]  /*1fa0*/  IMAD.MOV.U32 R21, RZ, RZ, 0x7ff00000 ;  /* 0x7ff00000ff157424 */ /* 0x000fe200078e00ff */
[----:B------:R-:W-:Y:S06]  /*1fb0*/  BRA `(.L_x_44) ;  /* 0x0000000000047947 */ /* 0x000fec0003800000 */
.L_x_45:
[----:B------:R-:W-:-:S11]  /*1fc0*/  DADD R20, R30, 2 ;  /* 0x400000001e147429 */ /* 0x000fd60000000000 */
.L_x_44:
[----:B------:R-:W-:Y:S05]  /*1fd0*/  BSYNC.RECONVERGENT B2 ;  /* 0x0000000000027941 */ /* 0x000fea0003800200 */
.L_x_43:
[----:B------:R-:W0:Y:S01]  /*1fe0*/  LDC R0, c[0x0][0x398] ;  /* 0x0000e600ff007b82 */ /* 0x000e220000000800 */
[----:B------:R-:W-:Y:S01]  /*1ff0*/  DMUL R46, R46, 100.5308837890625 ;  /* 0x405921fa2e2e7828 */ /* 0x000fe20000000000 */
[----:B------:R-:W-:Y:S01]  /*2000*/  IMAD.MOV.U32 R16, RZ, RZ, 0x1 ;  /* 0x00000001ff107424 */ /* 0x000fe200078e00ff */
[----:B------:R-:W-:Y:S01]  /*2010*/  FSETP.GEU.AND P2, PT, |R35|, 6.5827683646048100446e-37, PT ;  /* 0x036000002300780b */ /* 0x000fe20003f4e200 */
[----:B------:R-:W-:Y:S01]  /*2020*/  BSSY.RECONVERGENT B2, `(.L_x_46) ;  /* 0x0000019000027945 */ /* 0x000fe20003800200 */
[----:B0-----:R-:W-:-:S06]  /*2030*/  FSETP.NEU.AND P0, PT, R0, 1, PT ;  /* 0x3f8000000000780b */ /* 0x001fcc0003f0d000 */
[----:B------:R-:W-:Y:S02]  /*2040*/  FSEL R33, R47, 3.3926987648010253906, P0 ;  /* 0x405921fa2f217808 */ /* 0x000fe40000000000 */
[----:B------:R-:W-:Y:S01]  /*2050*/  FSEL R32, R46, RZ, P0 ;  /* 0x000000ff2e207208 */ /* 0x000fe20000000000 */
[----:B------:R-:W-:Y:S01]  /*2060*/  DSETP.NEU.AND P0, PT, R30, 1, PT ;  /* 0x3ff000001e00742a */ /* 0x000fe20003f0d000 */
[----:B------:R-:W0:Y:S05]  /*2070*/  MUFU.RCP64H R17, R33 ;  /* 0x0000002100117308 */ /* 0x000e2a0000001800 */
[----:B------:R-:W-:Y:S02]  /*2080*/  FSEL R30, R20, RZ, P0 ;  /* 0x000000ff141e7208 */ /* 0x000fe40000000000 */
[----:B------:R-:W-:Y:S01]  /*2090*/  FSEL R31, R21, 1.875, P0 ;  /* 0x3ff00000151f7808 */ /* 0x000fe20000000000 */
[----:B0-----:R-:W-:-:S08]  /*20a0*/  DFMA R18, -R32, R16, 1 ;  /* 0x3ff000002012742b */ /* 0x001fd00000000110 */
        /* <DEDUP_REMOVED lines=9> */
[----:B------:R-:W-:Y:S05]  /*2140*/  @P1 BRA P2, `(.L_x_47) ;  /* 0x0000000000181947 */ /* 0x000fea0001000000 */
[----:B------:R-:W-:Y:S01]  /*2150*/  IMAD.MOV.U32 R28, RZ, RZ, R34 ;  /* 0x000000ffff1c7224 */ /* 0x000fe200078e0022 */
[----:B------:R-:W-:Y:S01]  /*2160*/  MOV R16, 0x21b0 ;  /* 0x000021b000107802 */ /* 0x000fe20000000f00 */
[----:B------:R-:W-:Y:S02]  /*2170*/  IMAD.MOV.U32 R29, RZ, RZ, R35 ;  /* 0x000000ffff1d7224 */ /* 0x000fe400078e0023 */
[----:B------:R-:W-:Y:S02]  /*2180*/  IMAD.MOV.U32 R26, RZ, RZ, R32 ;  /* 0x000000ffff1a7224 */ /* 0x000fe400078e0020 */
[----:B------:R-:W-:-:S07]  /*2190*/  IMAD.MOV.U32 R27, RZ, RZ, R33 ;  /* 0x000000ffff1b7224 */ /* 0x000fce00078e0021 */
[----:B------:R-:W-:Y:S05]  /*21a0*/  CALL.REL.NOINC `($__internal_0_$__cuda_sm20_div_rn_f64_full) ;  /* 0x0000001000f87944 */ /* 0x000fea0003c00000 */
.L_x_47:
[----:B------:R-:W-:Y:S05]  /*21b0*/  BSYNC.RECONVERGENT B2 ;  /* 0x0000000000027941 */ /* 0x000fea0003800200 */
.L_x_46:
        /* <DEDUP_REMOVED lines=25> */
.L_x_49:
[----:B------:R-:W-:Y:S05]  /*2350*/  BSYNC.RECONVERGENT B2 ;  /* 0x0000000000027941 */ /* 0x000fea0003800200 */
.L_x_48:
[----:B------:R-:W0:Y:S01]  /*2360*/  MUFU.RCP64H R19, R33 ;  /* 0x0000002100137308 */ /* 0x000e220000001800 */
[----:B------:R-:W-:Y:S02]  /*2370*/  IMAD.MOV.U32 R18, RZ, RZ, 0x1 ;  /* 0x00000001ff127424 */ /* 0x000fe400078e00ff */
[----:B------:R-:W-:Y:S01]  /*2380*/  FMUL R28, R3, -945 ;  /* 0xc46c4000031c7820 */ /* 0x000fe20000400000 */
[----:B------:R-:W-:Y:S05]  /*2390*/  BSSY.RECONVERGENT B2, `(.L_x_50) ;  /* 0x0000014000027945 */ /* 0x000fea0003800200 */
[----:B------:R-:W1:Y:S01]  /*23a0*/  F2F.F64.F32 R28, R28 ;  /* 0x0000001c001c7310 */ /* 0x000e620000201800 */
        /* <DEDUP_REMOVED lines=8> */
[----:B------:R-:W-:Y:S02]  /*2430*/  DFMA R38, R20, R2, R38 ;  /* 0x000000021426722b */ /* 0x000fe40000000026 */
[----:B------:R-:W-:-:S08]  /*2440*/  DMUL R2, R30, R16 ;  /* 0x000000101e027228 */ /* 0x000fd00000000000 */
[----:B------:R-:W-:Y:S02]  /*2450*/  FFMA R6, RZ, R33, R39 ;  /* 0x00000021ff067223 */ /* 0x000fe40000000027 */
[----:B------:R0:W1:Y:S03]  /*2460*/  F2F.F32.F64 R2, R2 ;  /* 0x0000000200027310 */ /* 0x0000660000301000 */
[----:B------:R-:W-:-:S13]  /*2470*/  FSETP.GT.AND P0, PT, |R6|, 1.469367938527859385e-39, PT ;  /* 0x001000000600780b */ /* 0x000fda0003f04200 */
[----:B01----:R-:W-:Y:S05]  /*2480*/  @P0 BRA P1, `(.L_x_51) ;  /* 0x0000000000100947 */ /* 0x003fea0000800000 */
[----:B------:R-:W-:Y:S01]  /*2490*/  IMAD.MOV.U32 R26, RZ, RZ, R32 ;  /* 0x000000ffff1a7224 */ /* 0x000fe200078e0020 */
[----:B------:R-:W-:Y:S01]  /*24a0*/  MOV R16, 0x24d0 ;  /* 0x000024d000107802 */ /* 0x000fe20000000f00 */
[----:B------:R-:W-:-:S07]  /*24b0*/  IMAD.MOV.U32 R27, RZ, RZ, R33 ;  /* 0x000000ffff1b7224 */ /* 0x000fce00078e0021 */
[----:B------:R-:W-:Y:S05]  /*24c0*/  CALL.REL.NOINC `($__internal_0_$__cuda_sm20_div_rn_f64_full) ;  /* 0x0000001000307944 */ /* 0x000fea0003c00000 */
.L_x_51:
[----:B------:R-:W-:Y:S05]  /*24d0*/  BSYNC.RECONVERGENT B2 ;  /* 0x0000000000027941 */ /* 0x000fea0003800200 */
.L_x_50:
[----:B------:R-:W-:Y:S01]  /*24e0*/  DMUL R30, R30, R38 ;  /* 0x000000261e1e7228 */ /* 0x000fe20000000000 */
[C---:B------:R-:W-:Y:S01]  /*24f0*/  FFMA R12, -R5.reuse, R0, R12 ;  /* 0x00000000050c7223 */ /* 0x040fe2000000010c */
[----:B------:R-:W-:-:S08]  /*2500*/  FFMA R13, -R5, R2, R13 ;  /* 0x00000002050d7223 */ /* 0x000fd0000000010d */
[----:B------:R-:W0:Y:S02]  /*2510*/  F2F.F32.F64 R31, R30 ;  /* 0x0000001e001f7310 */ /* 0x000e240000301000 */
[----:B0-----:R-:W-:-:S07]  /*2520*/  FFMA R14, -R5, R31, R14 ;  /* 0x0000001f050e7223 */ /* 0x001fce000000010e */
.L_x_25:
[----:B------:R-:W-:Y:S05]  /*2530*/  BSYNC.RECONVERGENT B0 ;  /* 0x0000000000007941 */ /* 0x000fea0003800200 */
.L_x_24:
[----:B------:R-:W-:-:S07]  /*2540*/  VIADD R4, R4, 0x1 ;  /* 0x0000000104047836 */ /* 0x000fce0000000000 */
.L_x_23:
[----:B------:R-:W-:Y:S05]  /*2550*/  BSYNC.RECONVERGENT B1 ;  /* 0x0000000000017941 */ /* 0x000fea0003800200 */
.L_x_22:
[----:B------:R-:W0:Y:S01]  /*2560*/  LDCU UR5, c[0x0][0x39c] ;  /* 0x00007380ff0577ac */ /* 0x000e220008000800 */
[----:B------:R-:W-:Y:S01]  /*2570*/  BSSY.RECONVERGENT B1, `(.L_x_52) ;  /* 0x00000fd000017945 */ /* 0x000fe20003800200 */
[----:B------:R-:W1:Y:S01]  /*2580*/  LDCU UR9, c[0x0][0x398] ;  /* 0x00007300ff0977ac */ /* 0x000e620008000800 */
[----:B------:R-:W2:Y:S01]  /*2590*/  LDCU UR8, c[0x0][0x394] ;  /* 0x00007280ff0877ac */ /* 0x000ea20008000800 */
[----:B0-----:R-:W-:-:S13]  /*25a0*/  ISETP.GE.AND P0, PT, R4, UR5, PT ;  /* 0x0000000504007c0c */ /* 0x001fda000bf06270 */
[----:B-12---:R-:W-:Y:S05]  /*25b0*/  @P0 BRA `(.L_x_53) ;  /* 0x0000000c00e00947 */ /* 0x006fea0003800000 */
[----:B------:R-:W0:Y:S01]  /*25c0*/  LDC R0, c[0x0][0x398] ;  /* 0x0000e600ff007b82 */ /* 0x000e220000000800 */
[----:B------:R-:W-:-:S07]  /*25d0*/  IMAD.MOV.U32 R5, RZ, RZ, -0x100000 ;  /* 0xfff00000ff057424 */ /* 0x000fce00078e00ff */
[----:B------:R-:W1:Y:S01]  /*25e0*/  LDC.64 R18, c[0x0][0x380] ;  /* 0x0000e000ff127b82 */ /* 0x000e620000000a00 */
[----:B0-----:R-:W0:Y:S01]  /*25f0*/  F2F.F64.F32 R30, R0 ;  /* 0x00000000001e7310 */ /* 0x001e220000201800 */
[----:B------:R-:W-:Y:S01]  /*2600*/  FSETP.NAN.AND P5, PT, R0, R0, PT ;  /* 0x000000000000720b */ /* 0x000fe20003fa8000 */
[C---:B0-----:R-:W-:Y:S01]  /*2610*/  DADD R2, R30.reuse, 9 ;  /* 0x402200001e027429 */ /* 0x041fe20000000000 */
[----:B------:R-:W-:Y:S01]  /*2620*/  ISETP.GE.AND P4, PT, R31, RZ, PT ;  /* 0x000000ff1f00720c */ /* 0x000fe20003f86270 */
[----:B------:R-:W-:-:S10]  /*2630*/  DADD R16, R30, 2 ;  /* 0x400000001e107429 */ /* 0x000fd40000000000 */
[----:B------:R-:W-:Y:S01]  /*2640*/  DSETP.NEU.OR P6, PT, |R30|, +INF , P5 ;  /* 0x7ff000001e00742a */ /* 0x000fe20002fcd600 */
[----:B------:R-:W-:Y:S02]  /*2650*/  LOP3.LUT R2, R3, 0x7ff00000, RZ, 0xc0, !PT ;  /* 0x7ff0000003027812 */ /* 0x000fe400078ec0ff */
[----:B------:R-:W-:Y:S01]  /*2660*/  LOP3.LUT R3, R17, 0x7ff00000, RZ, 0xc0, !PT ;  /* 0x7ff0000011037812 */ /* 0x000fe200078ec0ff */
[----:B-1----:R-:W-:Y:S02]  /*2670*/  IMAD.WIDE.U32 R16, R4, 0x28, R18 ;  /* 0x0000002804107825 */ /* 0x002fe400078e0012 */
[C---:B------:R-:W-:Y:S02]  /*2680*/  ISETP.NE.OR P1, PT, R2.reuse, 0x7ff00000, P6 ;  /* 0x7ff000000200780c */ /* 0x040fe40003725670 */
[----:B------:R-:W-:Y:S01]  /*2690*/  ISETP.EQ.AND P0, PT, R2, 0x7ff00000, P5 ;  /* 0x7ff000000200780c */ /* 0x000fe20002f02270 */
[----:B------:R-:W-:Y:S01]  /*26a0*/  IMAD.MOV.U32 R32, RZ, RZ, R16 ;  /* 0x000000ffff207224 */ /* 0x000fe200078e0010 */
[C---:B------:R-:W-:Y:S01]  /*26b0*/  ISETP.NE.OR P6, PT, R3.reuse, 0x7ff00000, P6 ;  /* 0x7ff000000300780c */ /* 0x040fe200037c5670 */
[----:B------:R-:W-:Y:S01]  /*26c0*/  IMAD.MOV.U32 R33, RZ, RZ, R17 ;  /* 0x000000ffff217224 */ /* 0x000fe200078e0011 */
[----:B------:R-:W-:Y:S01]  /*26d0*/  ISETP.EQ.AND P5, PT, R3, 0x7ff00000, P5 ;  /* 0x7ff000000300780c */ /* 0x000fe20002fa2270 */
[----:B------:R-:W-:Y:S01]  /*26e0*/  VIADD R3, R4, -UR5 ;  /* 0x8000000504037c36 */ /* 0x000fe20008000000 */
[----:B------:R-:W-:-:S02]  /*26f0*/  P2R R2, PR, RZ, 0x2 ;  /* 0x00000002ff027803 */ /* 0x000fc40000000000 */
[----:B------:R-:W-:Y:S02]  /*2700*/  P2R R0, PR, RZ, 0x1 ;  /* 0x00000001ff007803 */ /* 0x000fe40000000000 */
[----:B------:R-:W-:-:S07]  /*2710*/  SEL R4, R5, 0x7ff00000, !P4 ;  /* 0x7ff0000005047807 */ /* 0x000fce0006000000 */
.L_x_74:
        /* <DEDUP_REMOVED lines=19> */
[C---:B------:R-:W-:Y:S02]  /*2850*/  FSETP.NEU.AND P1, PT, R19.reuse, 1, PT ;  /* 0x3f8000001300780b */ /* 0x040fe40003f2d000 */
[----:B------:R-:W-:Y:S01]  /*2860*/  FSETP.NEU.AND P0, PT, R19, RZ, PT ;  /* 0x000000ff1300720b */ /* 0x000fe20003f0d000 */
[----:B------:R-:W-:Y:S01]  /*2870*/  IMAD.MOV.U32 R19, RZ, RZ, 0x40220000 ;  /* 0x40220000ff137424 */ /* 0x000fe200078e00ff */
[----:B------:R-:W-:-:S11]  /*2880*/  MOV R16, 0x28a0 ;  /* 0x000028a000107802 */ /* 0x000fd60000000f00 */
[----:B0----5:R-:W-:Y:S05]  /*2890*/  CALL.REL.NOINC `($MC$__internal_accurate_pow) ;  /* 0x0000001000a87944 */ /* 0x021fea0003c00000 */
[----:B------:R-:W-:Y:S05]  /*28a0*/  BSYNC.RECONVERGENT B2 ;  /* 0x0000000000027941 */ /* 0x000fea0003800200 */
.L_x_56:
[----:B------:R-:W-:Y:S01]  /*28b0*/  IMAD.MOV.U32 R21, RZ, RZ, R19 ;  /* 0x000000ffff157224 */ /* 0x000fe200078e0013 */
[----:B------:R-:W-:Y:S01]  /*28c0*/  ISETP.NE.AND P3, PT, R0, RZ, PT ;  /* 0x000000ff0000720c */ /* 0x000fe20003f65270 */
[----:B------:R-:W-:Y:S01]  /*28d0*/  BSSY.RECONVERGENT B2, `(.L_x_57) ;  /* 0x000001f000027945 */ /* 0x000fe20003800200 */
[----:B------:R-:W-:-:S03]  /*28e0*/  ISETP.NE.AND P2, PT, R2, RZ, PT ;  /* 0x000000ff0200720c */ /* 0x000fc60003f45270 */
[----:B------:R-:W-:-:S10]  /*28f0*/  DADD R22, -RZ, -R20 ;  /* 0x00000000ff167229 */ /* 0x000fd40000000914 */
[----:B------:R-:W-:Y:S02]  /*2900*/  FSEL R19, R23, R19, !P4 ;  /* 0x0000001317137208 */ /* 0x000fe40006000000 */
[----:B------:R-:W-:Y:S02]  /*2910*/  FSEL R20, R22, R20, !P4 ;  /* 0x0000001416147208 */ /* 0x000fe40006000000 */
[----:B------:R-:W-:Y:S02]  /*2920*/  FSEL R21, R31, R19, !P0 ;  /* 0x000000131f157208 */ /* 0x000fe40004000000 */
[----:B------:R-:W0:Y:S01]  /*2930*/  F2F.F64.F32 R30, UR9 ;  /* 0x00000009001e7d10 */ /* 0x000e220008201800 */
[----:B------:R-:W-:Y:S01]  /*2940*/  FSEL R19, R20, RZ, P0 ;  /* 0x000000ff14137208 */ /* 0x000fe20000000000 */
[----:B------:R-:W-:Y:S01]  /*2950*/  IMAD.MOV.U32 R20, RZ, RZ, 0x1 ;  /* 0x00000001ff147424 */ /* 0x000fe200078e00ff */
[----:B0-----:R-:W-:-:S10]  /*2960*/  DADD R24, R30, 9 ;  /* 0x402200001e187429 */ /* 0x001fd40000000000 */
[----:B------:R-:W-:Y:S02]  /*2970*/  FSEL R34, R24, R19, P3 ;  /* 0x0000001318227208 */ /* 0x000fe40001800000 */
[----:B------:R-:W-:Y:S02]  /*2980*/  FSEL R25, R25, R21, P3 ;  /* 0x0000001519197208 */ /* 0x000fe40001800000 */
[----:B------:R-:W-:Y:S02]  /*2990*/  FSEL R34, R34, RZ, P2 ;  /* 0x000000ff22227208 */ /* 0x000fe40001000000 */
[----:B------:R-:W-:-:S06]  /*29a0*/  FSEL R35, R25, R4, P2 ;  /* 0x0000000419237208 */ /* 0x000fcc0001000000 */
        /* <DEDUP_REMOVED lines=17> */
.L_x_58:
[----:B------:R-:W-:Y:S05]  /*2ac0*/  BSYNC.RECONVERGENT B2 ;  /* 0x0000000000027941 */ /* 0x000fea0003800200 */
.L_x_57:
        /* <DEDUP_REMOVED lines=8> */
.L_x_59:
[----:B------:R-:W-:Y:S01]  /*2b50*/  DADD R22, R30, 2 ;  /* 0x400000001e167429 */ /* 0x000fe20000000000 */
[----:B------:R-:W-:Y:S01]  /*2b60*/  FSEL R21, R20, RZ, P0 ;  /* 0x000000ff14157208 */ /* 0x000fe20000000000 */
[----:B------:R-:W0:Y:S01]  /*2b70*/  F2F.F64.F32 R36, R18 ;  /* 0x0000001200247310 */ /* 0x000e220000201800 */
[----:B------:R-:W-:Y:S01]  /*2b80*/  FSEL R19, R19, RZ, P0 ;  /* 0x000000ff13137208 */ /* 0x000fe20000000000 */
[----:B------:R-:W-:Y:S06]  /*2b90*/  BSSY.RECONVERGENT B2, `(.L_x_60) ;  /* 0x000000c000027945 */ /* 0x000fec0003800200 */
[----:B------:R-:W-:-:S02]  /*2ba0*/  FSEL R20, R22, R21, P5 ;  /* 0x0000001516147208 */ /* 0x000fc40002800000 */
[----:B------:R-:W-:Y:S01]  /*2bb0*/  FSEL R16, R23, R19, P5 ;  /* 0x0000001317107208 */ /* 0x000fe20002800000 */
[----:B------:R-:W-:Y:S01]  /*2bc0*/  IMAD.MOV.U32 R19, RZ, RZ, 0x40080000 ;  /* 0x40080000ff137424 */ /* 0x000fe200078e00ff */
[----:B------:R-:W-:Y:S02]  /*2bd0*/  FSEL R20, R20, RZ, P6 ;  /* 0x000000ff14147208 */ /* 0x000fe40003000000 */
[----:B------:R-:W-:Y:S02]  /*2be0*/  FSEL R16, R16, +QNAN , P6 ;  /* 0x7ff0000010107808 */ /* 0x000fe40003000000 */
[----:B------:R-:W-:Y:S02]  /*2bf0*/  FSEL R20, R20, RZ, P1 ;  /* 0x000000ff14147208 */ /* 0x000fe40000800000 */
[----:B------:R-:W-:Y:S02]  /*2c00*/  FSEL R21, R16, 1.875, P1 ;  /* 0x3ff0000010157808 */ /* 0x000fe40000800000 */
[----:B------:R-:W-:-:S04]  /*2c10*/  MOV R16, 0x2c50 ;  /* 0x00002c5000107802 */ /* 0x000fc80000000f00 */
[----:B0-----:R-:W-:-:S08]  /*2c20*/  DADD R36, -R36, R20 ;  /* 0x0000000024247229 */ /* 0x001fd00000000114 */
[----:B------:R-:W-:-:S11]  /*2c30*/  DADD R20, -RZ, |R36| ;  /* 0x00000000ff147229 */ /* 0x000fd60000000524 */
[----:B------:R-:W-:Y:S05]  /*2c40*/  CALL.REL.NOINC `($MC$__internal_accurate_pow) ;  /* 0x0000000c00bc7944 */ /* 0x000fea0003c00000 */
[----:B------:R-:W-:Y:S05]  /*2c50*/  BSYNC.RECONVERGENT B2 ;  /* 0x0000000000027941 */ /* 0x000fea0003800200 */
.L_x_60:
[C---:B------:R-:W-:Y:S01]  /*2c60*/  DADD R22, R36.reuse, 3 ;  /* 0x4008000024167429 */ /* 0x040fe20000000000 */
[----:B------:R-:W-:Y:S01]  /*2c70*/  IMAD.MOV.U32 R18, RZ, RZ, R20 ;  /* 0x000000ffff127224 */ /* 0x000fe200078e0014 */
[----:B------:R-:W-:Y:S01]  /*2c80*/  ISETP.GE.AND P1, PT, R37, RZ, PT ;  /* 0x000000ff2500720c */ /* 0x000fe20003f26270 */
[----:B------:R-:W-:Y:S01]  /*2c90*/  DSETP.NEU.AND P0, PT, R36, RZ, PT ;  /* 0x000000ff2400722a */ /* 0x000fe20003f0d000 */
[----:B------:R-:W-:Y:S03]  /*2ca0*/  BSSY.RECONVERGENT B2, `(.L_x_61) ;  /* 0x0000012000027945 */ /* 0x000fe60003800200 */
[----:B------:R-:W-:-:S03]  /*2cb0*/  DADD R24, -RZ, -R18 ;  /* 0x00000000ff187229 */ /* 0x000fc60000000912 */
[----:B------:R-:W-:-:S04]  /*2cc0*/  LOP3.LUT R22, R23, 0x7ff00000, RZ, 0xc0, !PT ;  /* 0x7ff0000017167812 */ /* 0x000fc800078ec0ff */
[----:B------:R-:W-:-:S03]  /*2cd0*/  ISETP.NE.AND P2, PT, R22, 0x7ff00000, PT ;  /* 0x7ff000001600780c */ /* 0x000fc60003f45270 */
[----:B------:R-:W-:Y:S02]  /*2ce0*/  FSEL R18, R24, R20, !P1 ;  /* 0x0000001418127208 */ /* 0x000fe40004800000 */
[----:B------:R-:W-:Y:S02]  /*2cf0*/  FSEL R19, R25, R19, !P1 ;  /* 0x0000001319137208 */ /* 0x000fe40004800000 */
[----:B------:R-:W-:Y:S02]  /*2d00*/  FSEL R18, R18, RZ, P0 ;  /* 0x000000ff12127208 */ /* 0x000fe40000000000 */
[----:B------:R-:W-:-:S04]  /*2d10*/  FSEL R19, R37, R19, !P0 ;  /* 0x0000001325137208 */ /* 0x000fc80004000000 */
        /* <DEDUP_REMOVED lines=9> */
.L_x_63:
[----:B------:R-:W-:-:S11]  /*2db0*/  DADD R18, R36, 3 ;  /* 0x4008000024127429 */ /* 0x000fd60000000000 */
.L_x_62:
[----:B------:R-:W-:Y:S05]  /*2dc0*/  BSYNC.RECONVERGENT B2 ;  /* 0x0000000000027941 */ /* 0x000fea0003800200 */
.L_x_61:
[----:B------:R-:W-:Y:S01]  /*2dd0*/  DSETP.NEU.AND P1, PT, R36, 1, PT ;  /* 0x3ff000002400742a */ /* 0x000fe20003f2d000 */
[----:B------:R-:W0:Y:S01]  /*2de0*/  LDC R16, c[0x0][0x398] ;  /* 0x0000e600ff107b82 */ /* 0x000e220000000800 */
[----:B------:R-:W-:Y:S01]  /*2df0*/  DMUL R34, R34, 100.5308837890625 ;  /* 0x405921fa22227828 */ /* 0x000fe20000000000 */
[----:B------:R-:W-:Y:S01]  /*2e00*/  BSSY.RECONVERGENT B2, `(.L_x_64) ;  /* 0x000000d000027945 */ /* 0x000fe20003800200 */
[----:B------:R-:W-:Y:S02]  /*2e10*/  DADD R20, -RZ, |R36| ;  /* 0x00000000ff147229 */ /* 0x000fe40000000524 */
[----:B------:R-:W-:Y:S02]  /*2e20*/  FSEL R18, R18, RZ, P1 ;  /* 0x000000ff12127208 */ /* 0x000fe40000800000 */
[----:B------:R-:W-:-:S06]  /*2e30*/  FSEL R19, R19, 1.875, P1 ;  /* 0x3ff0000013137808 */ /* 0x000fcc0000800000 */
[----:B------:R-:W-:Y:S01]  /*2e40*/  DMUL R40, R40, R18 ;  /* 0x0000001228287228 */ /* 0x000fe20000000000 */
[----:B------:R-:W-:-:S09]  /*2e50*/  IMAD.MOV.U32 R19, RZ, RZ, 0x40000000 ;  /* 0x40000000ff137424 */ /* 0x000fd200078e00ff */
[----:B------:R-:W1:Y:S01]  /*2e60*/  F2F.F32.F64 R40, R40 ;  /* 0x0000002800287310 */ /* 0x000e620000301000 */
[----:B0-----:R-:W-:Y:S02]  /*2e70*/  FSETP.NEU.AND P1, PT, R16, 1, PT ;  /* 0x3f8000001000780b */ /* 0x001fe40003f2d000 */
[----:B------:R-:W-:Y:S02]  /*2e80*/  MOV R16, 0x2ed0 ;  /* 0x00002ed000107802 */ /* 0x000fe40000000f00 */
[----:B------:R-:W-:Y:S02]  /*2e90*/  FSEL R34, R34, RZ, P1 ;  /* 0x000000ff22227208 */ /* 0x000fe40000800000 */
[----:B------:R-:W-:Y:S01]  /*2ea0*/  FSEL R35, R35, 3.3926987648010253906, P1 ;  /* 0x405921fa23237808 */ /* 0x000fe20000800000 */
[----:B-1----:R-:W-:-:S07]  /*2eb0*/  FFMA R15, R6, R40, R15 ;  /* 0x00000028060f7223 */ /* 0x002fce000000000f */
[----:B------:R-:W-:Y:S05]  /*2ec0*/  CALL.REL.NOINC `($MC$__internal_accurate_pow) ;  /* 0x0000000c001c7944 */ /* 0x000fea0003c00000 */
[----:B------:R-:W-:Y:S05]  /*2ed0*/  BSYNC.RECONVERGENT B2 ;  /* 0x0000000000027941 */ /* 0x000fea0003800200 */
.L_x_64:
[----:B------:R-:W-:Y:S01]  /*2ee0*/  DADD R22, R36, 2 ;  /* 0x4000000024167429 */ /* 0x000fe20000000000 */
[----:B------:R-:W-:Y:S01]  /*2ef0*/  BSSY.RECONVERGENT B2, `(.L_x_65) ;  /* 0x000000e000027945 */ /* 0x000fe20003800200 */
[----:B------:R-:W-:Y:S02]  /*2f00*/  FSEL R20, R20, RZ, P0 ;  /* 0x000000ff14147208 */ /* 0x000fe40000000000 */
[----:B------:R-:W-:-:S06]  /*2f10*/  FSEL R21, R19, RZ, P0 ;  /* 0x000000ff13157208 */ /* 0x000fcc0000000000 */
[----:B------:R-:W-:-:S04]  /*2f20*/  LOP3.LUT R22, R23, 0x7ff00000, RZ, 0xc0, !PT ;  /* 0x7ff0000017167812 */ /* 0x000fc800078ec0ff */
[----:B------:R-:W-:-:S13]  /*2f30*/  ISETP.NE.AND P1, PT, R22, 0x7ff00000, PT ;  /* 0x7ff000001600780c */ /* 0x000fda0003f25270 */
        /* <DEDUP_REMOVED lines=8> */
.L_x_67:
[----:B------:R-:W-:-:S11]  /*2fc0*/  DADD R20, R36, 2 ;  /* 0x4000000024147429 */ /* 0x000fd60000000000 */
.L_x_66:
[----:B------:R-:W-:Y:S05]  /*2fd0*/  BSYNC.RECONVERGENT B2 ;  /* 0x0000000000027941 */ /* 0x000fea0003800200 */
.L_x_65:
[----:B------:R-:W0:Y:S01]  /*2fe0*/  MUFU.RCP64H R19, R35 ;  /* 0x0000002300137308 */ /* 0x000e220000001800 */
[----:B------:R-:W-:Y:S02]  /*2ff0*/  IMAD.MOV.U32 R18, RZ, RZ, 0x1 ;  /* 0x00000001ff127424 */ /* 0x000fe400078e00ff */
[----:B------:R-:W-:Y:S01]  /*3000*/  FMUL R28, R17, -945 ;  /* 0xc46c4000111c7820 */ /* 0x000fe20000400000 */
[----:B------:R-:W-:Y:S01]  /*3010*/  DSETP.NEU.AND P0, PT, R36, 1, PT ;  /* 0x3ff000002400742a */ /* 0x000fe20003f0d000 */
[----:B------:R-:W-:Y:S04]  /*3020*/  BSSY.RECONVERGENT B2, `(.L_x_68) ;  /* 0x0000014000027945 */ /* 0x000fe80003800200 */
[----:B------:R-:W1:Y:S01]  /*3030*/  F2F.F64.F32 R28, R28 ;  /* 0x0000001c001c7310 */ /* 0x000e620000201800 */
[----:B------:R-:W-:-:S02]  /*3040*/  FSEL R36, R20, RZ, P0 ;  /* 0x000000ff14247208 */ /* 0x000fc40000000000 */
[----:B------:R-:W-:Y:S01]  /*3050*/  FSEL R37, R21, 1.875, P0 ;  /* 0x3ff0000015257808 */ /* 0x000fe20000000000 */
        /* <DEDUP_REMOVED lines=14> */
[----:B------:R-:W-:-:S07]  /*3140*/  IMAD.MOV.U32 R27, RZ, RZ, R35 ;  /* 0x000000ffff1b7224 */ /* 0x000fce00078e0023 */
[----:B------:R-:W-:Y:S05]  /*3150*/  CALL.REL.NOINC `($__internal_0_$__cuda_sm20_div_rn_f64_full) ;  /* 0x00000004000c7944 */ /* 0x000fea0003c00000 */
.L_x_69:
[----:B------:R-:W-:Y:S05]  /*3160*/  BSYNC.RECONVERGENT B2 ;  /* 0x0000000000027941 */ /* 0x000fea0003800200 */
.L_x_68:
[----:B------:R-:W0:Y:S01]  /*3170*/  MUFU.RCP64H R17, R35 ;  /* 0x0000002300117308 */ /* 0x000e220000001800 */
[----:B------:R-:W-:Y:S02]  /*3180*/  IMAD.MOV.U32 R16, RZ, RZ, 0x1 ;  /* 0x00000001ff107424 */ /* 0x000fe400078e00ff */
[----:B------:R-:W-:Y:S01]  /*3190*/  FMUL R28, R10, -945 ;  /* 0xc46c40000a1c7820 */ /* 0x000fe20000400000 */
[----:B------:R-:W-:Y:S01]  /*31a0*/  DMUL R38, R36, R38 ;  /* 0x0000002624267228 */ /* 0x000fe20000000000 */
[----:B------:R-:W-:Y:S04]  /*31b0*/  BSSY.RECONVERGENT B2, `(.L_x_70) ;  /* 0x0000015000027945 */ /* 0x000fe80003800200 */
        /* <DEDUP_REMOVED lines=10> */
[----:B------:R0:W1:Y:S08]  /*3260*/  F2F.F32.F64 R17, R38 ;  /* 0x0000002600117310 */ /* 0x0000700000301000 */
[----:B------:R-:W-:-:S05]  /*3270*/  FFMA R10, RZ, R35, R19 ;  /* 0x00000023ff0a7223 */ /* 0x000fca0000000013 */
[----:B------:R-:W-:-:S13]  /*3280*/  FSETP.GT.AND P0, PT, |R10|, 1.469367938527859385e-39, PT ;  /* 0x001000000a00780b */ /* 0x000fda0003f04200 */
[----:B01----:R-:W-:Y:S05]  /*3290*/  @P0 BRA P1, `(.L_x_71) ;  /* 0x0000000000180947 */ /* 0x003fea0000800000 */
[----:B------:R-:W-:Y:S01]  /*32a0*/  IMAD.MOV.U32 R26, RZ, RZ, R34 ;  /* 0x000000ffff1a7224 */ /* 0x000fe200078e0022 */
[----:B------:R-:W-:Y:S01]  /*32b0*/  MOV R16, 0x32e0 ;  /* 0x000032e000107802 */ /* 0x000fe20000000f00 */
[----:B------:R-:W-:-:S07]  /*32c0*/  IMAD.MOV.U32 R27, RZ, RZ, R35 ;  /* 0x000000ffff1b7224 */ /* 0x000fce00078e0023 */
[----:B------:R-:W-:Y:S05]  /*32d0*/  CALL.REL.NOINC `($__internal_0_$__cuda_sm20_div_rn_f64_full) ;  /* 0x0000000000ac7944 */ /* 0x000fea0003c00000 */
[----:B------:R-:W-:Y:S02]  /*32e0*/  IMAD.MOV.U32 R18, RZ, RZ, R38 ;  /* 0x000000ffff127224 */ /* 0x000fe400078e0026 */
[----:B------:R-:W-:-:S07]  /*32f0*/  IMAD.MOV.U32 R19, RZ, RZ, R39 ;  /* 0x000000ffff137224 */ /* 0x000fce00078e0027 */
.L_x_71:
[----:B------:R-:W-:Y:S05]  /*3300*/  BSYNC.RECONVERGENT B2 ;  /* 0x0000000000027941 */ /* 0x000fea0003800200 */
.L_x_70:
        /* <DEDUP_REMOVED lines=23> */
.L_x_73:
[----:B------:R-:W-:Y:S05]  /*3480*/  BSYNC.RECONVERGENT B2 ;  /* 0x0000000000027941 */ /* 0x000fea0003800200 */
.L_x_72:
[----:B------:R-:W-:Y:S01]  /*3490*/  DMUL R36, R36, R38 ;  /* 0x0000002624247228 */ /* 0x000fe20000000000 */
[C---:B------:R-:W-:Y:S01]  /*34a0*/  FFMA R12, -R6.reuse, R17, R12 ;  /* 0x00000011060c7223 */ /* 0x040fe2000000010c */
[----:B------:R-:W-:-:S08]  /*34b0*/  FFMA R13, -R6, R10, R13 ;  /* 0x0000000a060d7223 */ /* 0x000fd0000000010d */
[----:B------:R-:W0:Y:S02]  /*34c0*/  F2F.F32.F64 R37, R36 ;  /* 0x0000002400257310 */ /* 0x000e240000301000 */
[----:B0-----:R-:W-:-:S07]  /*34d0*/  FFMA R14, -R6, R37, R14 ;  /* 0x00000025060e7223 */ /* 0x001fce000000010e */
.L_x_55:
[----:B------:R-:W-:Y:S05]  /*34e0*/  BSYNC.RECONVERGENT B0 ;  /* 0x0000000000007941 */ /* 0x000fea0003800200 */
.L_x_54:
[----:B------:R-:W-:Y:S01]  /*34f0*/  VIADD R3, R3, 0x1 ;  /* 0x0000000103037836 */ /* 0x000fe20000000000 */
[----:B------:R-:W-:-:S04]  /*3500*/  IADD3 R32, P1, PT, R32, 0x28, RZ ;  /* 0x0000002820207810 */ /* 0x000fc80007f3e0ff */
[----:B------:R-:W-:Y:S01]  /*3510*/  ISETP.NE.AND P0, PT, R3, RZ, PT ;  /* 0x000000ff0300720c */ /* 0x000fe20003f05270 */
[----:B------:R-:W-:-:S12]  /*3520*/  IMAD.X R33, RZ, RZ, R33, P1 ;  /* 0x000000ffff217224 */ /* 0x000fd800008e0621 */
[----:B------:R-:W-:Y:S05]  /*3530*/  @P0 BRA `(.L_x_74) ;  /* 0xfffffff000780947 */ /* 0x000fea000383ffff */
.L_x_53:
[----:B------:R-:W-:Y:S05]  /*3540*/  BSYNC.RECONVERGENT B1 ;  /* 0x0000000000017941 */ /* 0x000fea0003800200 */
.L_x_52:
[----:B------:R-:W0:Y:S02]  /*3550*/  LDC.64 R2, c[0x0][0x388] ;  /* 0x0000e200ff027b82 */ /* 0x000e240000000a00 */
[----:B0-----:R-:W-:-:S05]  /*3560*/  IMAD.WIDE R2, R11, 0x10, R2 ;  /* 0x000000100b027825 */ /* 0x001fca00078e0202 */
[----:B------:R-:W-:Y:S01]  /*3570*/  STG.E.128 desc[UR6][R2.64], R12 ;  /* 0x0000000c02007986 */ /* 0x000fe2000c101d06 */
[----:B------:R-:W-:Y:S05]  /*3580*/  EXIT ;  /* 0x000000000000794d */ /* 0x000fea0003800000 */
        .weak           $__internal_0_$__cuda_sm20_div_rn_f64_full
        .type           $__internal_0_$__cuda_sm20_div_rn_f64_full,@function
        .size           $__internal_0_$__cuda_sm20_div_rn_f64_full,($MC$__internal_accurate_pow - $__internal_0_$__cuda_sm20_div_rn_f64_full)
$__internal_0_$__cuda_sm20_div_rn_f64_full:
[----:B------:R-:W-:Y:S01]  /*3590*/  LOP3.LUT R40, R27, 0x7ff00000, RZ, 0xc0, !PT ;  /* 0x7ff000001b287812 */ /* 0x000fe200078ec0ff */
[----:B------:R-:W-:Y:S01]  /*35a0*/  IMAD.MOV.U32 R39, RZ, RZ, 0x1ca00000 ;  /* 0x1ca00000ff277424 */ /* 0x000fe200078e00ff */
[----:B------:R-:W-:Y:S01]  /*35b0*/  LOP3.LUT R38, R29, 0x7ff00000, RZ, 0xc0, !PT ;  /* 0x7ff000001d267812 */ /* 0x000fe200078ec0ff */
[----:B------:R-:W-:Y:S01]  /*35c0*/  IMAD.MOV.U32 R22, RZ, RZ, R28 ;  /* 0x000000ffff167224 */ /* 0x000fe200078e001c */
[----:B------:R-:W-:Y:S01]  /*35d0*/  LOP3.LUT R24, R27, 0x800fffff, RZ, 0xc0, !PT ;  /* 0x800fffff1b187812 */ /* 0x000fe200078ec0ff */
[----:B------:R-:W-:Y:S01]  /*35e0*/  IMAD.MOV.U32 R20, RZ, RZ, 0x1 ;  /* 0x00000001ff147424 */ /* 0x000fe200078e00ff */
[----:B------:R-:W-:Y:S01]  /*35f0*/  ISETP.GE.U32.AND P2, PT, R38, R40, PT ;  /* 0x000000282600720c */ /* 0x000fe20003f46070 */
[----:B------:R-:W-:Y:S01]  /*3600*/  BSSY.RECONVERGENT B3, `(.L_x_75) ;  /* 0x0000050000037945 */ /* 0x000fe20003800200 */
[----:B------:R-:W-:Y:S01]  /*3610*/  LOP3.LUT R25, R24, 0x3ff00000, RZ, 0xfc, !PT ;  /* 0x3ff0000018197812 */ /* 0x000fe200078efcff */
[----:B------:R-:W-:Y:S01]  /*3620*/  IMAD.MOV.U32 R24, RZ, RZ, R26 ;  /* 0x000000ffff187224 */ /* 0x000fe200078e001a */
[----:B------:R-:W-:-:S02]  /*3630*/  SEL R23, R39, 0x63400000, !P2 ;  /* 0x6340000027177807 */ /* 0x000fc40005000000 */
[----:B------:R-:W-:Y:S02]  /*3640*/  FSETP.GEU.AND P2, PT, |R29|, 1.469367938527859385e-39, PT ;  /* 0x001000001d00780b */ /* 0x000fe40003f4e200 */
[----:B------:R-:W-:-:S11]  /*3650*/  LOP3.LUT R23, R23, 0x800fffff, R29, 0xf8, !PT ;  /* 0x800fffff17177812 */ /* 0x000fd600078ef81d */
[----:B------:R-:W-:Y:S01]  /*3660*/  @!P2 LOP3.LUT R19, R27, 0x7ff00000, RZ, 0xc0, !PT ;  /* 0x7ff000001b13a812 */ /* 0x000fe200078ec0ff */
[----:B------:R-:W-:-:S03]  /*3670*/  @!P2 IMAD.MOV.U32 R42, RZ, RZ, RZ ;  /* 0x000000ffff2aa224 */ /* 0x000fc600078e00ff */
[----:B------:R-:W-:-:S04]  /*3680*/  @!P2 ISETP.GE.U32.AND P3, PT, R38, R19, PT ;  /* 0x000000132600a20c */ /* 0x000fc80003f66070 */
[----:B------:R-:W-:Y:S02]  /*3690*/  @!P2 SEL R19, R39, 0x63400000, !P3 ;  /* 0x634000002713a807 */ /* 0x000fe40005800000 */
[----:B------:R-:W-:Y:S02]  /*36a0*/  FSETP.GEU.AND P3, PT, |R27|, 1.469367938527859385e-39, PT ;  /* 0x001000001b00780b */ /* 0x000fe40003f6e200 */
[----:B------:R-:W-:-:S04]  /*36b0*/  @!P2 LOP3.LUT R19, R19, 0x80000000, R29, 0xf8, !PT ;  /* 0x800000001313a812 */ /* 0x000fc800078ef81d */
[----:B------:R-:W-:Y:S01]  /*36c0*/  @!P2 LOP3.LUT R43, R19, 0x100000, RZ, 0xfc, !PT ;  /* 0x00100000132ba812 */ /* 0x000fe200078efcff */
[----:B------:R-:W-:-:S05]  /*36d0*/  IMAD.MOV.U32 R19, RZ, RZ, R38 ;  /* 0x000000ffff137224 */ /* 0x000fca00078e0026 */
[----:B------:R-:W-:Y:S02]  /*36e0*/  @!P2 DFMA R22, R22, 2, -R42 ;  /* 0x400000001616a82b */ /* 0x000fe4000000082a */
[----:B------:R-:W-:-:S06]  /*36f0*/  @!P3 DMUL R24, R26, 8.98846567431157953865e+307 ;  /* 0x7fe000001a18b828 */ /* 0x000fcc0000000000 */
[----:B------:R-:W0:Y:S02]  /*3700*/  MUFU.RCP64H R21, R25 ;  /* 0x0000001900157308 */ /* 0x000e240000001800 */
[----:B------:R-:W-:Y:S02]  /*3710*/  @!P2 LOP3.LUT R19, R23, 0x7ff00000, RZ, 0xc0, !PT ;  /* 0x7ff000001713a812 */ /* 0x000fe400078ec0ff */
[----:B------:R-:W-:Y:S01]  /*3720*/  @!P3 LOP3.LUT R40, R25, 0x7ff00000, RZ, 0xc0, !PT ;  /* 0x7ff000001928b812 */ /* 0x000fe200078ec0ff */
[----:B0-----:R-:W-:-:S08]  /*3730*/  DFMA R42, R20, -R24, 1 ;  /* 0x3ff00000142a742b */ /* 0x001fd00000000818 */
[----:B------:R-:W-:-:S08]  /*3740*/  DFMA R42, R42, R42, R42 ;  /* 0x0000002a2a2a722b */ /* 0x000fd0000000002a */
[----:B------:R-:W-:-:S08]  /*3750*/  DFMA R20, R20, R42, R20 ;  /* 0x0000002a1414722b */ /* 0x000fd00000000014 */
[----:B------:R-:W-:-:S08]  /*3760*/  DFMA R44, R20, -R24, 1 ;  /* 0x3ff00000142c742b */ /* 0x000fd00000000818 */
[----:B------:R-:W-:-:S08]  /*3770*/  DFMA R44, R20, R44, R20 ;  /* 0x0000002c142c722b */ /* 0x000fd00000000014 */
[----:B------:R-:W-:-:S08]  /*3780*/  DMUL R42, R44, R22 ;  /* 0x000000162c2a7228 */ /* 0x000fd00000000000 */
[----:B------:R-:W-:-:S08]  /*3790*/  DFMA R20, R42, -R24, R22 ;  /* 0x800000182a14722b */ /* 0x000fd00000000016 */
[----:B------:R-:W-:Y:S01]  /*37a0*/  DFMA R20, R44, R20, R42 ;  /* 0x000000142c14722b */ /* 0x000fe2000000002a */
[----:B------:R-:W-:Y:S02]  /*37b0*/  VIADD R42, R19, 0xffffffff ;  /* 0xffffffff132a7836 */ /* 0x000fe40000000000 */
[----:B------:R-:W-:-:S03]  /*37c0*/  VIADD R43, R40, 0xffffffff ;  /* 0xffffffff282b7836 */ /* 0x000fc60000000000 */
[----:B------:R-:W-:-:S04]  /*37d0*/  ISETP.GT.U32.AND P2, PT, R42, 0x7feffffe, PT ;  /* 0x7feffffe2a00780c */ /* 0x000fc80003f44070 */
[----:B------:R-:W-:-:S13]  /*37e0*/  ISETP.GT.U32.OR P2, PT, R43, 0x7feffffe, P2 ;  /* 0x7feffffe2b00780c */ /* 0x000fda0001744470 */
[----:B------:R-:W-:Y:S05]  /*37f0*/  @P2 BRA `(.L_x_76) ;  /* 0x00000000006c2947 */ /* 0x000fea0003800000 */
[----:B------:R-:W-:-:S04]  /*3800*/  LOP3.LUT R19, R27, 0x7ff00000, RZ, 0xc0, !PT ;  /* 0x7ff000001b137812 */ /* 0x000fc800078ec0ff */
[CC--:B------:R-:W-:Y:S02]  /*3810*/  ISETP.GE.U32.AND P2, PT, R38.reuse, R19.reuse, PT ;  /* 0x000000132600720c */ /* 0x0c0fe40003f46070 */
[----:B------:R-:W-:Y:S02]  /*3820*/  VIADDMNMX R19, R38, -R19, 0xb9600000, !PT ;  /* 0xb960000026137446 */ /* 0x000fe40007800913 */
[----:B------:R-:W-:Y:S02]  /*3830*/  SEL R39, R39, 0x63400000, !P2 ;  /* 0x6340000027277807 */ /* 0x000fe40005000000 */
[----:B------:R-:W-:-:S05]  /*3840*/  VIMNMX R28, PT, PT, R19, 0x46a00000, PT ;  /* 0x46a00000131c7848 */ /* 0x000fca0003fe0100 */
[----:B------:R-:W-:Y:S02]  /*3850*/  IMAD.IADD R19, R28, 0x1, -R39 ;  /* 0x000000011c137824 */ /* 0x000fe400078e0a27 */
[----:B------:R-:W-:Y:S02]  /*3860*/  IMAD.MOV.U32 R28, RZ, RZ, RZ ;  /* 0x000000ffff1c7224 */ /* 0x000fe400078e00ff */
[----:B------:R-:W-:-:S06]  /*3870*/  VIADD R29, R19, 0x7fe00000 ;  /* 0x7fe00000131d7836 */ /* 0x000fcc0000000000 */
[----:B------:R-:W-:-:S10]  /*3880*/  DMUL R38, R20, R28 ;  /* 0x0000001c14267228 */ /* 0x000fd40000000000 */
[----:B------:R-:W-:-:S13]  /*3890*/  FSETP.GTU.AND P2, PT, |R39|, 1.469367938527859385e-39, PT ;  /* 0x001000002700780b */ /* 0x000fda0003f4c200 */
[----:B------:R-:W-:Y:S05]  /*38a0*/  @P2 BRA `(.L_x_77) ;  /* 0x0000000000942947 */ /* 0x000fea0003800000 */
[----:B------:R-:W-:Y:S01]  /*38b0*/  DFMA R22, R20, -R24, R22 ;  /* 0x800000181416722b */ /* 0x000fe20000000016 */
[----:B------:R-:W-:-:S09]  /*38c0*/  IMAD.MOV.U32 R28, RZ, RZ, RZ ;  /* 0x000000ffff1c7224 */ /* 0x000fd200078e00ff */
[C---:B------:R-:W-:Y:S02]  /*38d0*/  FSETP.NEU.AND P2, PT, R23.reuse, RZ, PT ;  /* 0x000000ff1700720b */ /* 0x040fe40003f4d000 */
[----:B------:R-:W-:-:S04]  /*38e0*/  LOP3.LUT R26, R23, 0x80000000, R27, 0x48, !PT ;  /* 0x80000000171a7812 */ /* 0x000fc800078e481b */
[----:B------:R-:W-:-:S07]  /*38f0*/  LOP3.LUT R29, R26, R29, RZ, 0xfc, !PT ;  /* 0x0000001d1a1d7212 */ /* 0x000fce00078efcff */
[----:B------:R-:W-:Y:S05]  /*3900*/  @!P2 BRA `(.L_x_77) ;  /* 0x00000000007ca947 */ /* 0x000fea0003800000 */
[----:B------:R-:W-:Y:S01]  /*3910*/  IMAD.MOV R25, RZ, RZ, -R19 ;  /* 0x000000ffff197224 */ /* 0x000fe200078e0a13 */
[----:B------:R-:W-:Y:S01]  /*3920*/  DMUL.RP R22, R20, R28 ;  /* 0x0000001c14167228 */ /* 0x000fe20000008000 */
[----:B------:R-:W-:Y:S01]  /*3930*/  IMAD.MOV.U32 R24, RZ, RZ, RZ ;  /* 0x000000ffff187224 */ /* 0x000fe200078e00ff */
[----:B------:R-:W-:-:S05]  /*3940*/  IADD3 R19, PT, PT, -R19, -0x43300000, RZ ;  /* 0xbcd0000013137810 */ /* 0x000fca0007ffe1ff */
[----:B------:R-:W-:-:S03]  /*3950*/  DFMA R24, R38, -R24, R20 ;  /* 0x800000182618722b */ /* 0x000fc60000000014 */
[----:B------:R-:W-:-:S07]  /*3960*/  LOP3.LUT R21, R23, R26, RZ, 0x3c, !PT ;  /* 0x0000001a17157212 */ /* 0x000fce00078e3cff */
[----:B------:R-:W-:-:S04]  /*3970*/  FSETP.NEU.AND P2, PT, |R25|, R19, PT ;  /* 0x000000131900720b */ /* 0x000fc80003f4d200 */
[----:B------:R-:W-:Y:S02]  /*3980*/  FSEL R38, R22, R38, !P2 ;  /* 0x0000002616267208 */ /* 0x000fe40005000000 */
[----:B------:R-:W-:Y:S01]  /*3990*/  FSEL R39, R21, R39, !P2 ;  /* 0x0000002715277208 */ /* 0x000fe20005000000 */
[----:B------:R-:W-:Y:S06]  /*39a0*/  BRA `(.L_x_77) ;  /* 0x0000000000547947 */ /* 0x000fec0003800000 */
.L_x_76:
[----:B------:R-:W-:-:S14]  /*39b0*/  DSETP.NAN.AND P2, PT, R28, R28, PT ;  /* 0x0000001c1c00722a */ /* 0x000fdc0003f48000 */
[----:B------:R-:W-:Y:S05]  /*39c0*/  @P2 BRA `(.L_x_78) ;  /* 0x0000000000442947 */ /* 0x000fea0003800000 */
[----:B------:R-:W-:-:S14]  /*39d0*/  DSETP.NAN.AND P2, PT, R26, R26, PT ;  /* 0x0000001a1a00722a */ /* 0x000fdc0003f48000 */
[----:B------:R-:W-:Y:S05]  /*39e0*/  @P2 BRA `(.L_x_79) ;  /* 0x0000000000302947 */ /* 0x000fea0003800000 */
[----:B------:R-:W-:Y:S01]  /*39f0*/  ISETP.NE.AND P2, PT, R19, R40, PT ;  /* 0x000000281300720c */ /* 0x000fe20003f45270 */
[----:B------:R-:W-:Y:S02]  /*3a00*/  IMAD.MOV.U32 R38, RZ, RZ, 0x0 ;  /* 0x00000000ff267424 */ /* 0x000fe400078e00ff */
[----:B------:R-:W-:-:S10]  /*3a10*/  IMAD.MOV.U32 R39, RZ, RZ, -0x80000 ;  /* 0xfff80000ff277424 */ /* 0x000fd400078e00ff */
[----:B------:R-:W-:Y:S05]  /*3a20*/  @!P2 BRA `(.L_x_77) ;  /* 0x000000000034a947 */ /* 0x000fea0003800000 */
[----:B------:R-:W-:Y:S02]  /*3a30*/  ISETP.NE.AND P2, PT, R19, 0x7ff00000, PT ;  /* 0x7ff000001300780c */ /* 0x000fe40003f45270 */
[----:B------:R-:W-:Y:S02]  /*3a40*/  LOP3.LUT R39, R29, 0x80000000, R27, 0x48, !PT ;  /* 0x800000001d277812 */ /* 0x000fe400078e481b */
[----:B------:R-:W-:-:S13]  /*3a50*/  ISETP.EQ.OR P2, PT, R40, RZ, !P2 ;  /* 0x000000ff2800720c */ /* 0x000fda0005742670 */
[----:B------:R-:W-:Y:S01]  /*3a60*/  @P2 LOP3.LUT R19, R39, 0x7ff00000, RZ, 0xfc, !PT ;  /* 0x7ff0000027132812 */ /* 0x000fe200078efcff */
[----:B------:R-:W-:Y:S02]  /*3a70*/  @!P2 IMAD.MOV.U32 R38, RZ, RZ, RZ ;  /* 0x000000ffff26a224 */ /* 0x000fe400078e00ff */
[----:B------:R-:W-:Y:S02]  /*3a80*/  @P2 IMAD.MOV.U32 R38, RZ, RZ, RZ ;  /* 0x000000ffff262224 */ /* 0x000fe400078e00ff */
[----:B------:R-:W-:Y:S01]  /*3a90*/  @P2 IMAD.MOV.U32 R39, RZ, RZ, R19 ;  /* 0x000000ffff272224 */ /* 0x000fe200078e0013 */
[----:B------:R-:W-:Y:S06]  /*3aa0*/  BRA `(.L_x_77) ;  /* 0x0000000000147947 */ /* 0x000fec0003800000 */
.L_x_79:
[----:B------:R-:W-:Y:S01]  /*3ab0*/  LOP3.LUT R39, R27, 0x80000, RZ, 0xfc, !PT ;  /* 0x000800001b277812 */ /* 0x000fe200078efcff */
[----:B------:R-:W-:Y:S01]  /*3ac0*/  IMAD.MOV.U32 R38, RZ, RZ, R26 ;  /* 0x000000ffff267224 */ /* 0x000fe200078e001a */
[----:B------:R-:W-:Y:S06]  /*3ad0*/  BRA `(.L_x_77) ;  /* 0x0000000000087947 */ /* 0x000fec0003800000 */
.L_x_78:
[----:B------:R-:W-:Y:S01]  /*3ae0*/  LOP3.LUT R39, R29, 0x80000, RZ, 0xfc, !PT ;  /* 0x000800001d277812 */ /* 0x000fe200078efcff */
[----:B------:R-:W-:-:S07]  /*3af0*/  IMAD.MOV.U32 R38, RZ, RZ, R28 ;  /* 0x000000ffff267224 */ /* 0x000fce00078e001c */
.L_x_77:
[----:B------:R-:W-:Y:S05]  /*3b00*/  BSYNC.RECONVERGENT B3 ;  /* 0x0000000000037941 */ /* 0x000fea0003800200 */
.L_x_75:
[----:B------:R-:W-:Y:S02]  /*3b10*/  IMAD.MOV.U32 R20, RZ, RZ, R16 ;  /* 0x000000ffff147224 */ /* 0x000fe400078e0010 */
[----:B------:R-:W-:-:S04]  /*3b20*/  IMAD.MOV.U32 R21, RZ, RZ, 0x0 ;  /* 0x00000000ff157424 */ /* 0x000fc800078e00ff */
[----:B------:R-:W-:Y:S05]  /*3b30*/  RET.REL.NODEC R20 `(MC) ;  /* 0xffffffc414307950 */ /* 0x000fea0003c3ffff */
        .type           $MC$__internal_accurate_pow,@function
        .size           $MC$__internal_accurate_pow,(.L_x_83 - $MC$__internal_accurate_pow)
$MC$__internal_accurate_pow:
[----:B------:R-:W-:Y:S01]  /*3b40*/  ISETP.GT.U32.AND P3, PT, R21, 0xfffff, PT ;  /* 0x000fffff1500780c */ /* 0x000fe20003f64070 */
[----:B------:R-:W-:Y:S01]  /*3b50*/  IMAD.MOV.U32 R22, RZ, RZ, R21 ;  /* 0x000000ffff167224 */ /* 0x000fe200078e0015 */
[----:B------:R-:W-:Y:S01]  /*3b60*/  UMOV UR10, 0x7d2cafe2 ;  /* 0x7d2cafe2000a7882 */ /* 0x000fe20000000000 */
[----:B------:R-:W-:Y:S01]  /*3b70*/  UMOV UR11, 0x3eb0f5ff ;  /* 0x3eb0f5ff000b7882 */ /* 0x000fe20000000000 */
[----:B------:R-:W-:Y:S01]  /*3b80*/  UMOV UR12, 0x3b39803f ;  /* 0x3b39803f000c7882 */ /* 0x000fe20000000000 */
[----:B------:R-:W-:-:S08]  /*3b90*/  UMOV UR13, 0x3c7abc9e ;  /* 0x3c7abc9e000d7882 */ /* 0x000fd00000000000 */
[----:B------:R-:W-:Y:S01]  /*3ba0*/  @!P3 DMUL R24, R20, 1.80143985094819840000e+16 ;  /* 0x435000001418b828 */ /* 0x000fe20000000000 */
[----:B------:R-:W-:-:S09]  /*3bb0*/  SHF.R.U32.HI R21, RZ, 0x14, R21 ;  /* 0x00000014ff157819 */ /* 0x000fd20000011615 */
[----:B------:R-:W-:Y:S01]  /*3bc0*/  @!P3 IMAD.MOV.U32 R22, RZ, RZ, R25 ;  /* 0x000000ffff16b224 */ /* 0x000fe200078e0019 */
[----:B------:R-:W-:Y:S01]  /*3bd0*/  @!P3 LEA.HI R21, R25, 0xffffffca, RZ, 0xc ;  /* 0xffffffca1915b811 */ /* 0x000fe200078f60ff */
[----:B------:R-:W-:Y:S02]  /*3be0*/  @!P3 IMAD.MOV.U32 R20, RZ, RZ, R24 ;  /* 0x000000ffff14b224 */ /* 0x000fe400078e0018 */
[----:B------:R-:W-:Y:S01]  /*3bf0*/  IMAD.MOV.U32 R24, RZ, RZ, RZ ;  /* 0x000000ffff187224 */ /* 0x000fe200078e00ff */
[----:B------:R-:W-:-:S04]  /*3c00*/  LOP3.LUT R22, R22, 0x800fffff, RZ, 0xc0, !PT ;  /* 0x800fffff16167812 */ /* 0x000fc800078ec0ff */
[----:B------:R-:W-:Y:S01]  /*3c10*/  LOP3.LUT R23, R22, 0x3ff00000, RZ, 0xfc, !PT ;  /* 0x3ff0000016177812 */ /* 0x000fe200078efcff */
[----:B------:R-:W-:-:S03]  /*3c20*/  IMAD.MOV.U32 R22, RZ, RZ, R20 ;  /* 0x000000ffff167224 */ /* 0x000fc600078e0014 */
[----:B------:R-:W-:-:S13]  /*3c30*/  ISETP.GE.U32.AND P3, PT, R23, 0x3ff6a09f, PT ;  /* 0x3ff6a09f1700780c */ /* 0x000fda0003f66070 */
[----:B------:R-:W-:-:S04]  /*3c40*/  @P3 VIADD R20, R23, 0xfff00000 ;  /* 0xfff0000017143836 */ /* 0x000fc80000000000 */
[----:B------:R-:W-:Y:S02]  /*3c50*/  @P3 IMAD.MOV.U32 R23, RZ, RZ, R20 ;  /* 0x000000ffff173224 */ /* 0x000fe400078e0014 */
[C---:B------:R-:W-:Y:S02]  /*3c60*/  VIADD R20, R21.reuse, 0xfffffc01 ;  /* 0xfffffc0115147836 */ /* 0x040fe40000000000 */
[----:B------:R-:W-:Y:S02]  /*3c70*/  @P3 VIADD R20, R21, 0xfffffc02 ;  /* 0xfffffc0215143836 */ /* 0x000fe40000000000 */
[C---:B------:R-:W-:Y:S02]  /*3c80*/  DADD R28, R22.reuse, 1 ;  /* 0x3ff00000161c7429 */ /* 0x040fe40000000000 */
[----:B------:R-:W-:Y:S01]  /*3c90*/  DADD R22, R22, -1 ;  /* 0xbff0000016167429 */ /* 0x000fe20000000000 */
[----:B------:R-:W-:-:S03]  /*3ca0*/  LOP3.LUT R20, R20, 0x80000000, RZ, 0x3c, !PT ;  /* 0x8000000014147812 */ /* 0x000fc600078e3cff */
[----:B------:R-:W0:Y:S02]  /*3cb0*/  MUFU.RCP64H R25, R29 ;  /* 0x0000001d00197308 */ /* 0x000e240000001800 */
[----:B0-----:R-:W-:-:S08]  /*3cc0*/  DFMA R38, -R28, R24, 1 ;  /* 0x3ff000001c26742b */ /* 0x001fd00000000118 */
[----:B------:R-:W-:-:S08]  /*3cd0*/  DFMA R38, R38, R38, R38 ;  /* 0x000000262626722b */ /* 0x000fd00000000026 */
[----:B------:R-:W-:Y:S01]  /*3ce0*/  DFMA R38, R24, R38, R24 ;  /* 0x000000261826722b */ /* 0x000fe20000000018 */
[----:B------:R-:W-:Y:S02]  /*3cf0*/  IMAD.MOV.U32 R24, RZ, RZ, 0x41ad3b5a ;  /* 0x41ad3b5aff187424 */ /* 0x000fe400078e00ff */
[----:B------:R-:W-:-:S05]  /*3d00*/  IMAD.MOV.U32 R25, RZ, RZ, 0x3ed0f5d2 ;  /* 0x3ed0f5d2ff197424 */ /* 0x000fca00078e00ff */
[----:B------:R-:W-:-:S08]  /*3d10*/  DMUL R26, R22, R38 ;  /* 0x00000026161a7228 */ /* 0x000fd00000000000 */
[----:B------:R-:W-:-:S08]  /*3d20*/  DFMA R26, R22, R38, R26 ;  /* 0x00000026161a722b */ /* 0x000fd0000000001a */
[CC--:B------:R-:W-:Y:S02]  /*3d30*/  DMUL R42, R26.reuse, R26.reuse ;  /* 0x0000001a1a2a7228 */ /* 0x0c0fe40000000000 */
[----:B------:R-:W-:-:S06]  /*3d40*/  DMUL R48, R26, R26 ;  /* 0x0000001a1a307228 */ /* 0x000fcc0000000000 */
[----:B------:R-:W-:Y:S01]  /*3d50*/  DFMA R24, R42, UR10, R24 ;  /* 0x0000000a2a187c2b */ /* 0x000fe20008000018 */
[----:B------:R-:W-:Y:S01]  /*3d60*/  UMOV UR10, 0x75488a3f ;  /* 0x75488a3f000a7882 */ /* 0x000fe20000000000 */
[----:B------:R-:W-:-:S06]  /*3d70*/  UMOV UR11, 0x3ef3b20a ;  /* 0x3ef3b20a000b7882 */ /* 0x000fcc0000000000 */
[----:B------:R-:W-:Y:S01]  /*3d80*/  DFMA R28, R42, R24, UR10 ;  /* 0x0000000a2a1c7e2b */ /* 0x000fe20008000018 */
[----:B------:R-:W-:Y:S01]  /*3d90*/  UMOV UR10, 0xe4faecd5 ;  /* 0xe4faecd5000a7882 */ /* 0x000fe20000000000 */
[----:B------:R-:W-:Y:S01]  /*3da0*/  UMOV UR11, 0x3f1745cd ;  /* 0x3f1745cd000b7882 */ /* 0x000fe20000000000 */
[----:B------:R-:W-:-:S05]  /*3db0*/  DADD R24, R22, -R26 ;  /* 0x0000000016187229 */ /* 0x000fca000000081a */
[----:B------:R-:W-:Y:S01]  /*3dc0*/  DFMA R28, R42, R28, UR10 ;  /* 0x0000000a2a1c7e2b */ /* 0x000fe2000800001c */
[----:B------:R-:W-:Y:S01]  /*3dd0*/  UMOV UR10, 0x258a578b ;  /* 0x258a578b000a7882 */ /* 0x000fe20000000000 */
[----:B------:R-:W-:Y:S01]  /*3de0*/  UMOV UR11, 0x3f3c71c7 ;  /* 0x3f3c71c7000b7882 */ /* 0x000fe20000000000 */
[----:B------:R-:W-:-:S05]  /*3df0*/  DADD R24, R24, R24 ;  /* 0x0000000018187229 */ /* 0x000fca0000000018 */
[----:B------:R-:W-:Y:S01]  /*3e00*/  DFMA R28, R42, R28, UR10 ;  /* 0x0000000a2a1c7e2b */ /* 0x000fe2000800001c */
[----:B------:R-:W-:Y:S01]  /*3e10*/  UMOV UR10, 0x9242b910 ;  /* 0x9242b910000a7882 */ /* 0x000fe20000000000 */
[----:B------:R-:W-:Y:S01]  /*3e20*/  UMOV UR11, 0x3f624924 ;  /* 0x3f624924000b7882 */ /* 0x000fe20000000000 */
[----:B------:R-:W-:-:S05]  /*3e30*/  DFMA R24, R22, -R26, R24 ;  /* 0x8000001a1618722b */ /* 0x000fca0000000018 */
[----:B------:R-:W-:Y:S01]  /*3e40*/  DFMA R28, R42, R28, UR10 ;  /* 0x0000000a2a1c7e2b */ /* 0x000fe2000800001c */
[----:B------:R-:W-:Y:S01]  /*3e50*/  UMOV UR10, 0x99999dfb ;  /* 0x99999dfb000a7882 */ /* 0x000fe20000000000 */
[----:B------:R-:W-:Y:S01]  /*3e60*/  UMOV UR11, 0x3f899999 ;  /* 0x3f899999000b7882 */ /* 0x000fe20000000000 */
[----:B------:R-:W-:-:S05]  /*3e70*/  DMUL R24, R38, R24 ;  /* 0x0000001826187228 */ /* 0x000fca0000000000 */
[----:B------:R-:W-:Y:S01]  /*3e80*/  DFMA R28, R42, R28, UR10 ;  /* 0x0000000a2a1c7e2b */ /* 0x000fe2000800001c */
[----:B------:R-:W-:Y:S01]  /*3e90*/  UMOV UR10, 0x55555555 ;  /* 0x55555555000a7882 */ /* 0x000fe20000000000 */
[----:B------:R-:W-:-:S06]  /*3ea0*/  UMOV UR11, 0x3fb55555 ;  /* 0x3fb55555000b7882 */ /* 0x000fcc0000000000 */
[----:B------:R-:W-:-:S08]  /*3eb0*/  DFMA R22, R42, R28, UR10 ;  /* 0x0000000a2a167e2b */ /* 0x000fd0000800001c */
[----:B------:R-:W-:Y:S01]  /*3ec0*/  DADD R38, -R22, UR10 ;  /* 0x0000000a16267e29 */ /* 0x000fe20008000100 */
[----:B------:R-:W-:Y:S01]  /*3ed0*/  UMOV UR10, 0xb9e7b0 ;  /* 0x00b9e7b0000a7882 */ /* 0x000fe20000000000 */
[----:B------:R-:W-:-:S06]  /*3ee0*/  UMOV UR11, 0x3c46a4cb ;  /* 0x3c46a4cb000b7882 */ /* 0x000fcc0000000000 */
[----:B------:R-:W-:Y:S02]  /*3ef0*/  DFMA R38, R42, R28, R38 ;  /* 0x0000001c2a26722b */ /* 0x000fe40000000026 */
[----:B------:R-:W-:Y:S01]  /*3f00*/  DFMA R28, R26, R26, -R48 ;  /* 0x0000001a1a1c722b */ /* 0x000fe20000000830 */
[----:B------:R-:W-:Y:S02]  /*3f10*/  VIADD R43, R25, 0x100000 ;  /* 0x00100000192b7836 */ /* 0x000fe40000000000 */
[----:B------:R-:W-:-:S03]  /*3f20*/  IMAD.MOV.U32 R42, RZ, RZ, R24 ;  /* 0x000000ffff2a7224 */ /* 0x000fc600078e0018 */
[----:B------:R-:W-:Y:S01]  /*3f30*/  DADD R38, R38, -UR10 ;  /* 0x8000000a26267e29 */ /* 0x000fe20008000000 */
[----:B------:R-:W-:Y:S01]  /*3f40*/  UMOV UR10, 0x80000000 ;  /* 0x80000000000a7882 */ /* 0x000fe20000000000 */
[----:B------:R-:W-:Y:S01]  /*3f50*/  UMOV UR11, 0x43300000 ;  /* 0x43300000000b7882 */ /* 0x000fe20000000000 */
[C---:B------:R-:W-:Y:S02]  /*3f60*/  DFMA R42, R26.reuse, R42, R28 ;  /* 0x0000002a1a2a722b */ /* 0x040fe4000000001c */
[----:B------:R-:W-:-:S08]  /*3f70*/  DMUL R28, R26, R48 ;  /* 0x000000301a1c7228 */ /* 0x000fd00000000000 */
[----:B------:R-:W-:-:S08]  /*3f80*/  DFMA R44, R26, R48, -R28 ;  /* 0x000000301a2c722b */ /* 0x000fd0000000081c */
[----:B------:R-:W-:Y:S02]  /*3f90*/  DFMA R44, R24, R48, R44 ;  /* 0x00000030182c722b */ /* 0x000fe4000000002c */
[----:B------:R-:W-:-:S06]  /*3fa0*/  DADD R48, R22, R38 ;  /* 0x0000000016307229 */ /* 0x000fcc0000000026 */
[----:B------:R-:W-:Y:S02]  /*3fb0*/  DFMA R44, R26, R42, R44 ;  /* 0x0000002a1a2c722b */ /* 0x000fe4000000002c */
[----:B------:R-:W-:-:S08]  /*3fc0*/  DADD R22, R22, -R48 ;  /* 0x0000000016167229 */ /* 0x000fd00000000830 */
[----:B------:R-:W-:Y:S02]  /*3fd0*/  DADD R38, R38, R22 ;  /* 0x0000000026267229 */ /* 0x000fe40000000016 */
[----:B------:R-:W-:-:S08]  /*3fe0*/  DMUL R22, R48, R28 ;  /* 0x0000001c30167228 */ /* 0x000fd00000000000 */
[----:B------:R-:W-:-:S08]  /*3ff0*/  DFMA R42, R48, R28, -R22 ;  /* 0x0000001c302a722b */ /* 0x000fd00000000816 */
[----:B------:R-:W-:-:S08]  /*4000*/  DFMA R42, R48, R44, R42 ;  /* 0x0000002c302a722b */ /* 0x000fd0000000002a */
[----:B------:R-:W-:Y:S01]  /*4010*/  DFMA R38, R38, R28, R42 ;  /* 0x0000001c2626722b */ /* 0x000fe2000000002a */
[----:B------:R-:W-:Y:S02]  /*4020*/  IMAD.MOV.U32 R29, RZ, RZ, R19 ;  /* 0x000000ffff1d7224 */ /* 0x000fe400078e0013 */
[----:B------:R-:W-:Y:S02]  /*4030*/  IMAD.U32 R28, RZ, RZ, UR4 ;  /* 0x00000004ff1c7e24 */ /* 0x000fe4000f8e00ff */
[C---:B------:R-:W-:Y:S01]  /*4040*/  IMAD.SHL.U32 R21, R29.reuse, 0x2, RZ ;  /* 0x000000021d157824 */ /* 0x040fe200078e00ff */
[----:B------:R-:W-:Y:S02]  /*4050*/  LOP3.LUT R19, R29, 0xff0fffff, RZ, 0xc0, !PT ;  /* 0xff0fffff1d137812 */ /* 0x000fe400078ec0ff */
[----:B------:R-:W-:Y:S02]  /*4060*/  DADD R42, R22, R38 ;  /* 0x00000000162a7229 */ /* 0x000fe40000000026 */
[----:B------:R-:W-:Y:S01]  /*4070*/  ISETP.GT.U32.AND P3, PT, R21, -0x2000001, PT ;  /* 0xfdffffff1500780c */ /* 0x000fe20003f64070 */
[----:B------:R-:W-:-:S03]  /*4080*/  IMAD.MOV.U32 R21, RZ, RZ, 0x43300000 ;  /* 0x43300000ff157424 */ /* 0x000fc600078e00ff */
[----:B------:R-:W-:Y:S02]  /*4090*/  SEL R29, R19, R29, P3 ;  /* 0x0000001d131d7207 */ /* 0x000fe40001800000 */
[----:B------:R-:W-:-:S08]  /*40a0*/  DADD R22, R22, -R42 ;  /* 0x0000000016167229 */ /* 0x000fd0000000082a */
[----:B------:R-:W-:Y:S02]  /*40b0*/  DADD R38, R38, R22 ;  /* 0x0000000026267229 */ /* 0x000fe40000000016 */
[----:B------:R-:W-:-:S08]  /*40c0*/  DADD R22, R26, R42 ;  /* 0x000000001a167229 */ /* 0x000fd0000000002a */
[----:B------:R-:W-:-:S08]  /*40d0*/  DADD R26, R26, -R22 ;  /* 0x000000001a1a7229 */ /* 0x000fd00000000816 */
[----:B------:R-:W-:-:S08]  /*40e0*/  DADD R26, R42, R26 ;  /* 0x000000002a1a7229 */ /* 0x000fd0000000001a */
[----:B------:R-:W-:-:S08]  /*40f0*/  DADD R26, R38, R26 ;  /* 0x00000000261a7229 */ /* 0x000fd0000000001a */
[----:B------:R-:W-:Y:S02]  /*4100*/  DADD R24, R24, R26 ;  /* 0x0000000018187229 */ /* 0x000fe4000000001a */
[----:B------:R-:W-:Y:S01]  /*4110*/  DADD R26, R20, -UR10 ;  /* 0x8000000a141a7e29 */ /* 0x000fe20008000000 */
[----:B------:R-:W-:Y:S01]  /*4120*/  UMOV UR10, 0xfefa39ef ;  /* 0xfefa39ef000a7882 */ /* 0x000fe20000000000 */
[----:B------:R-:W-:-:S04]  /*4130*/  UMOV UR11, 0x3fe62e42 ;  /* 0x3fe62e42000b7882 */ /* 0x000fc80000000000 */
[----:B------:R-:W-:-:S08]  /*4140*/  DADD R38, R22, R24 ;  /* 0x0000000016267229 */ /* 0x000fd00000000018 */
[--C-:B------:R-:W-:Y:S02]  /*4150*/  DFMA R20, R26, UR10, R38.reuse ;  /* 0x0000000a1a147c2b */ /* 0x100fe40008000026 */
[----:B------:R-:W-:-:S06]  /*4160*/  DADD R42, R22, -R38 ;  /* 0x00000000162a7229 */ /* 0x000fcc0000000826 */
[----:B------:R-:W-:Y:S02]  /*4170*/  DFMA R22, R26, -UR10, R20 ;  /* 0x8000000a1a167c2b */ /* 0x000fe40008000014 */
[----:B------:R-:W-:-:S06]  /*4180*/  DADD R42, R24, R42 ;  /* 0x00000000182a7229 */ /* 0x000fcc000000002a */
[----:B------:R-:W-:-:S08]  /*4190*/  DADD R22, -R38, R22 ;  /* 0x0000000026167229 */ /* 0x000fd00000000116 */
[----:B------:R-:W-:-:S08]  /*41a0*/  DADD R22, R42, -R22 ;  /* 0x000000002a167229 */ /* 0x000fd00000000816 */
[----:B------:R-:W-:-:S08]  /*41b0*/  DFMA R26, R26, UR12, R22 ;  /* 0x0000000c1a1a7c2b */ /* 0x000fd00008000016 */
[----:B------:R-:W-:-:S08]  /*41c0*/  DADD R24, R20, R26 ;  /* 0x0000000014187229 */ /* 0x000fd0000000001a */
[----:B------:R-:W-:Y:S02]  /*41d0*/  DADD R20, R20, -R24 ;  /* 0x0000000014147229 */ /* 0x000fe40000000818 */
[----:B------:R-:W-:-:S06]  /*41e0*/  DMUL R22, R24, R28 ;  /* 0x0000001c18167228 */ /* 0x000fcc0000000000 */
[----:B------:R-:W-:Y:S02]  /*41f0*/  DADD R26, R26, R20 ;  /* 0x000000001a1a7229 */ /* 0x000fe40000000014 */
[----:B------:R-:W-:-:S08]  /*4200*/  DFMA R24, R24, R28, -R22 ;  /* 0x0000001c1818722b */ /* 0x000fd00000000816 */
[----:B------:R-:W-:Y:S01]  /*4210*/  DFMA R26, R26, R28, R24 ;  /* 0x0000001c1a1a722b */ /* 0x000fe20000000018 */
[----:B------:R-:W-:Y:S02]  /*4220*/  IMAD.MOV.U32 R28, RZ, RZ, 0x652b82fe ;  /* 0x652b82feff1c7424 */ /* 0x000fe400078e00ff */
[----:B------:R-:W-:-:S05]  /*4230*/  IMAD.MOV.U32 R29, RZ, RZ, 0x3ff71547 ;  /* 0x3ff71547ff1d7424 */ /* 0x000fca00078e00ff */
[----:B------:R-:W-:-:S08]  /*4240*/  DADD R20, R22, R26 ;  /* 0x0000000016147229 */ /* 0x000fd0000000001a */
[----:B------:R-:W-:Y:S02]  /*4250*/  DFMA R28, R20, R28, 6.75539944105574400000e+15 ;  /* 0x43380000141c742b */ /* 0x000fe4000000001c */
[----:B------:R-:W-:-:S06]  /*4260*/  FSETP.GEU.AND P3, PT, |R21|, 4.1917929649353027344, PT ;  /* 0x4086232b1500780b */ /* 0x000fcc0003f6e200 */
[----:B------:R-:W-:-:S08]  /*4270*/  DADD R24, R28, -6.75539944105574400000e+15 ;  /* 0xc33800001c187429 */ /* 0x000fd00000000000 */
[----:B------:R-:W-:Y:S01]  /*4280*/  DFMA R38, R24, -UR10, R20 ;  /* 0x8000000a18267c2b */ /* 0x000fe20008000014 */
[----:B------:R-:W-:Y:S01]  /*4290*/  UMOV UR10, 0x3b39803f ;  /* 0x3b39803f000a7882 */ /* 0x000fe20000000000 */
[----:B------:R-:W-:-:S06]  /*42a0*/  UMOV UR11, 0x3c7abc9e ;  /* 0x3c7abc9e000b7882 */ /* 0x000fcc0000000000 */
[----:B------:R-:W-:Y:S01]  /*42b0*/  DFMA R38, R24, -UR10, R38 ;  /* 0x8000000a18267c2b */ /* 0x000fe20008000026 */
[----:B------:R-:W-:Y:S01]  /*42c0*/  UMOV UR10, 0x69ce2bdf ;  /* 0x69ce2bdf000a7882 */ /* 0x000fe20000000000 */
[----:B------:R-:W-:Y:S01]  /*42d0*/  IMAD.MOV.U32 R24, RZ, RZ, -0x35dec16 ;  /* 0xfca213eaff187424 */ /* 0x000fe200078e00ff */
[----:B------:R-:W-:Y:S01]  /*42e0*/  UMOV UR11, 0x3e5ade15 ;  /* 0x3e5ade15000b7882 */ /* 0x000fe20000000000 */
[----:B------:R-:W-:-:S06]  /*42f0*/  IMAD.MOV.U32 R25, RZ, RZ, 0x3e928af3 ;  /* 0x3e928af3ff197424 */ /* 0x000fcc00078e00ff */
[----:B------:R-:W-:Y:S01]  /*4300*/  DFMA R24, R38, UR10, R24 ;  /* 0x0000000a26187c2b */ /* 0x000fe20008000018 */
[----:B------:R-:W-:Y:S01]  /*4310*/  UMOV UR10, 0x62401315 ;  /* 0x62401315000a7882 */ /* 0x000fe20000000000 */
[----:B------:R-:W-:-:S06]  /*4320*/  UMOV UR11, 0x3ec71dee ;  /* 0x3ec71dee000b7882 */ /* 0x000fcc0000000000 */
[----:B------:R-:W-:Y:S01]  /*4330*/  DFMA R24, R38, R24, UR10 ;  /* 0x0000000a26187e2b */ /* 0x000fe20008000018 */
        /* <DEDUP_REMOVED lines=20> */
[----:B------:R-:W-:-:S08]  /*4480*/  DFMA R24, R38, R24, UR10 ;  /* 0x0000000a26187e2b */ /* 0x000fd00008000018 */
[----:B------:R-:W-:-:S08]  /*4490*/  DFMA R24, R38, R24, 1 ;  /* 0x3ff000002618742b */ /* 0x000fd00000000018 */
[----:B------:R-:W-:Y:S02]  /*44a0*/  DFMA R24, R38, R24, 1 ;  /* 0x3ff000002618742b */ /* 0x000fe40000000018 */
[----:B------:R-:W-:-:S08]  /*44b0*/  DADD R38, R22, -R20 ;  /* 0x0000000016267229 */ /* 0x000fd00000000814 */
[----:B------:R-:W-:Y:S01]  /*44c0*/  DADD R26, R26, R38 ;  /* 0x000000001a1a7229 */ /* 0x000fe20000000026 */
[----:B------:R-:W-:Y:S02]  /*44d0*/  IMAD R23, R28, 0x100000, R25 ;  /* 0x001000001c177824 */ /* 0x000fe400078e0219 */
[----:B------:R-:W-:Y:S01]  /*44e0*/  IMAD.MOV.U32 R22, RZ, RZ, R24 ;  /* 0x000000ffff167224 */ /* 0x000fe200078e0018 */
[----:B------:R-:W-:Y:S07]  /*44f0*/  @!P3 BRA `(.L_x_80) ;  /* 0x000000000030b947 */ /* 0x000fee0003800000 */
[C---:B------:R-:W-:Y:S02]  /*4500*/  DADD R22, R20.reuse, +INF ;  /* 0x7ff0000014167429 */ /* 0x040fe40000000000 */
[----:B------:R-:W-:-:S08]  /*4510*/  DSETP.GEU.AND P3, PT, R20, RZ, PT ;  /* 0x000000ff1400722a */ /* 0x000fd00003f6e000 */
[----:B------:R-:W-:Y:S02]  /*4520*/  FSEL R22, R22, RZ, P3 ;  /* 0x000000ff16167208 */ /* 0x000fe40001800000 */
[----:B------:R-:W-:Y:S02]  /*4530*/  FSEL R23, R23, RZ, P3 ;  /* 0x000000ff17177208 */ /* 0x000fe40001800000 */
[----:B------:R-:W-:-:S13]  /*4540*/  FSETP.GEU.AND P3, PT, |R21|, 4.2275390625, PT ;  /* 0x408748001500780b */ /* 0x000fda0003f6e200 */
[----:B------:R-:W-:-:S04]  /*4550*/  @!P3 LEA.HI R20, R28, R28, RZ, 0x1 ;  /* 0x0000001c1c14b211 */ /* 0x000fc800078f08ff */
[----:B------:R-:W-:-:S05]  /*4560*/  @!P3 SHF.R.S32.HI R20, RZ, 0x1, R20 ;  /* 0x00000001ff14b819 */ /* 0x000fca0000011414 */
[----:B------:R-:W-:Y:S02]  /*4570*/  @!P3 IMAD.IADD R19, R28, 0x1, -R20 ;  /* 0x000000011c13b824 */ /* 0x000fe400078e0a14 */
[----:B------:R-:W-:Y:S02]  /*4580*/  @!P3 IMAD R25, R20, 0x100000, R25 ;  /* 0x001000001419b824 */ /* 0x000fe400078e0219 */
[----:B------:R-:W-:Y:S01]  /*4590*/  @!P3 IMAD.MOV.U32 R20, RZ, RZ, RZ ;  /* 0x000000ffff14b224 */ /* 0x000fe200078e00ff */
[----:B------:R-:W-:-:S06]  /*45a0*/  @!P3 LEA R21, R19, 0x3ff00000, 0x14 ;  /* 0x3ff000001315b811 */ /* 0x000fcc00078ea0ff */
[----:B------:R-:W-:-:S11]  /*45b0*/  @!P3 DMUL R22, R24, R20 ;  /* 0x000000141816b228 */ /* 0x000fd60000000000 */
.L_x_80:
[----:B------:R-:W-:Y:S02]  /*45c0*/  DFMA R26, R26, R22, R22 ;  /* 0x000000161a1a722b */ /* 0x000fe40000000016 */
[----:B------:R-:W-:-:S08]  /*45d0*/  DSETP.NEU.AND P3, PT, |R22|, +INF , PT ;  /* 0x7ff000001600742a */ /* 0x000fd00003f6d200 */
[----:B------:R-:W-:Y:S01]  /*45e0*/  FSEL R20, R22, R26, !P3 ;  /* 0x0000001a16147208 */ /* 0x000fe20005800000 */
[----:B------:R-:W-:Y:S01]  /*45f0*/  IMAD.MOV.U32 R22, RZ, RZ, R16 ;  /* 0x000000ffff167224 */ /* 0x000fe200078e0010 */
[----:B------:R-:W-:Y:S01]  /*4600*/  FSEL R19, R23, R27, !P3 ;  /* 0x0000001b17137208 */ /* 0x000fe20005800000 */
[----:B------:R-:W-:-:S04]  /*4610*/  IMAD.MOV.U32 R23, RZ, RZ, 0x0 ;  /* 0x00000000ff177424 */ /* 0x000fc800078e00ff */
[----:B------:R-:W-:Y:S05]  /*4620*/  RET.REL.NODEC R22 `(MC) ;  /* 0xffffffb816747950 */ /* 0x000fea0003c3ffff */
.L_x_81:
[----:B------:R-:W-:-:S00]  /*4630*/  BRA `(.L_x_81) ;  /* 0xfffffffc00fc7947 */ /* 0x000fc0000383ffff */
[----:B------:R-:W-:-:S00]  /*4640*/  NOP ;  /* 0x0000000000007918 */ /* 0x000fc00000000000 */
        /* <DEDUP_REMOVED lines=11> */
.L_x_83:


//--------------------- .nv.shared.reserved.0     --------------------------
	.section	.nv.shared.reserved.0,"aw",@nobits
	.weak		__nv_reservedSMEM_offset_0_alias
	.size		__nv_reservedSMEM_offset_0_alias, 0, 64
	.other		__nv_reservedSMEM_offset_0_alias,@"STO_CUDA_RESERVED_SHARED STV_DEFAULT"
__nv_reservedSMEM_offset_0_alias:
	.zero		0
	.zero		64


//--------------------- .nv.constant0.MC          --------------------------
	.section	.nv.constant0.MC,"a",@progbits
	.sectionflags	@""
	.align	4
.nv.constant0.MC:
	.zero		932


//--------------------- SYMBOLS --------------------------

	.type		.nv.reservedSmem.offset0,@object
	.size		.nv.reservedSmem.offset0,0x4
